	.target	sm_100a

	.elftype	@"ET_EXEC"


//--------------------- .note.nv.tkinfo           --------------------------
	.section	.note.nv.tkinfo,"",@"SHT_NOTE"
	.sectionflags	@"SHF_NOTE_NV_TKINFO"
	.tkinfo
        /*0018*/ 	.word	0x00000002
        /*0030*/ 	.string	""
        /*0030*/ 	.string	"ptxas"
        /*0030*/ 	.string	"Cuda compilation tools, release 13.0, V13.0.88"
        /*0030*/ 	.string	"Build cuda_13.0.r13.0/compiler.36424714_0"
        /*0030*/ 	.string	"-arch sm_100a -m 64 "



//--------------------- .note.nv.cuinfo           --------------------------
	.section	.note.nv.cuinfo,"",@"SHT_NOTE"
	.sectionflags	@"SHF_NOTE_NV_CUINFO"
        /*0018*/ 	.short	0x0002
        /*001a*/ 	.short	0x0064
        /*001c*/ 	.short	0x0082
	.zero		2


//--------------------- .nv.info                  --------------------------
	.section	.nv.info,"",@"SHT_CUDA_INFO"
	.align	4


	//----- nvinfo : EIATTR_REGCOUNT
	.align		4
        /*0000*/ 	.byte	0x04, 0x2f
        /*0002*/ 	.short	(.L_19 - .L_18)
	.align		4
.L_18:
        /*0004*/ 	.word	index@(_ZN7cutlass13device_kernelINS_4gemm6kernel13GemmUniversalIN4cute5tupleIJiiiiEEENS1_10collective13CollectiveMmaINS1_35MainloopSm100TmaUmmaWarpSpecializedILi3ELi2ELi4ENS5_IJNS4_1CILi2EEESB_NSA_ILi1EEEEEEEENS5_IJNSA_ILi128EEESF_NSA_ILi32EEEEEENS_10tfloat32_tENS5_IJlSC_lEEESI_SJ_NS4_8TiledMMAINS4_8MMA_AtomIJNS4_23SM100_MMA_TF32_2x1SM_SSISI_SI_fLi128ELi128ELNS4_4UMMA5MajorE0ELSO_0ELNSN_7ScaleInE0ELSP_0EEEEEENS4_6LayoutINS5_IJSC_SC_SC_EEENS5_IJNSA_ILi0EEESU_SU_EEEEENS5_IJNS4_10UnderscoreESX_SX_EEEEENS4_28SM100_TMA_2SM_LOAD_MULTICASTENS4_14ComposedLayoutINS4_7SwizzleILi3ELi4ELi3EEENS4_18smem_ptr_flag_bitsILi32EEENSS_INS5_IJNSA_ILi8EEESG_EEENS5_IJSG_SC_EEEEEEEvNS4_8identityENS4_18SM100_TMA_2SM_LOADES1A_vS1B_EENS_8epilogue10collective18CollectiveEpilogueINS1E_23Sm100TmaWarpSpecializedILi4ELi2ELi16ELb1ELb0EEEJNS5_IJNSA_ILi64EEESF_SG_EEENS5_IJNSS_IS1J_SC_EENSS_INS5_IJNSA_ILi16EEESB_EEENS5_IJSC_S1J_EEEEEEEESI_SJ_SI_SJ_NS1E_6fusion15FusionCallbacksIS1I_NS1R_17LinearCombinationISI_fSI_fLNS_15FloatRoundStyleE2EEES1K_S1Q_JEEENS4_5SM1004TMEM4LOAD26SM100_TMEM_LOAD_32dp32b16xENS4_13SM90_TMA_LOADENS11_INS12_ILi2ELi4ELi3EEES15_NSS_INS5_IJS16_S1M_EEENS5_IJS1M_SC_EEEEEEENS4_39AutoVectorizingCopyWithAssumedAlignmentILi128EEENS4_14SM90_TMA_STOREES26_S28_S28_EEEvvEEEEvNT_6ParamsE)
        /*0008*/ 	.word	0x00000050


	//----- nvinfo : EIATTR_FRAME_SIZE
	.align		4
.L_19:
        /*000c*/ 	.byte	0x04, 0x11
        /*000e*/ 	.short	(.L_21 - .L_20)
	.align		4
.L_20:
        /*0010*/ 	.word	index@($__internal_2_$__cuda_sm10x_tcgen05_guardrail_trap_unallocated_columns_being_dealloced)
        /*0014*/ 	.word	0x00000000


	//----- nvinfo : EIATTR_FRAME_SIZE
	.align		4
.L_21:
        /*0018*/ 	.byte	0x04, 0x11
        /*001a*/ 	.short	(.L_23 - .L_22)
	.align		4
.L_22:
        /*001c*/ 	.word	index@($__internal_1_$__cuda_sm10x_tcgen05_guardrail_trap_phase_invalid_during_alloc)
        /*0020*/ 	.word	0x00000000


	//----- nvinfo : EIATTR_FRAME_SIZE
	.align		4
.L_23:
        /*0024*/ 	.byte	0x04, 0x11
        /*0026*/ 	.short	(.L_25 - .L_24)
	.align		4
.L_24:
        /*0028*/ 	.word	index@($__internal_0_$__cuda_sm10x_tcgen05_guardrail_trap_col_being_dealloced_not_returned_by_alloc)
        /*002c*/ 	.word	0x00000000


	//----- nvinfo : EIATTR_FRAME_SIZE
	.align		4
.L_25:
        /*0030*/ 	.byte	0x04, 0x11
        /*0032*/ 	.short	(.L_27 - .L_26)
	.align		4
.L_26:
        /*0034*/ 	.word	index@(_ZN7cutlass13device_kernelINS_4gemm6kernel13GemmUniversalIN4cute5tupleIJiiiiEEENS1_10collective13CollectiveMmaINS1_35MainloopSm100TmaUmmaWarpSpecializedILi3ELi2ELi4ENS5_IJNS4_1CILi2EEESB_NSA_ILi1EEEEEEEENS5_IJNSA_ILi128EEESF_NSA_ILi32EEEEEENS_10tfloat32_tENS5_IJlSC_lEEESI_SJ_NS4_8TiledMMAINS4_8MMA_AtomIJNS4_23SM100_MMA_TF32_2x1SM_SSISI_SI_fLi128ELi128ELNS4_4UMMA5MajorE0ELSO_0ELNSN_7ScaleInE0ELSP_0EEEEEENS4_6LayoutINS5_IJSC_SC_SC_EEENS5_IJNSA_ILi0EEESU_SU_EEEEENS5_IJNS4_10UnderscoreESX_SX_EEEEENS4_28SM100_TMA_2SM_LOAD_MULTICASTENS4_14ComposedLayoutINS4_7SwizzleILi3ELi4ELi3EEENS4_18smem_ptr_flag_bitsILi32EEENSS_INS5_IJNSA_ILi8EEESG_EEENS5_IJSG_SC_EEEEEEEvNS4_8identityENS4_18SM100_TMA_2SM_LOADES1A_vS1B_EENS_8epilogue10collective18CollectiveEpilogueINS1E_23Sm100TmaWarpSpecializedILi4ELi2ELi16ELb1ELb0EEEJNS5_IJNSA_ILi64EEESF_SG_EEENS5_IJNSS_IS1J_SC_EENSS_INS5_IJNSA_ILi16EEESB_EEENS5_IJSC_S1J_EEEEEEEESI_SJ_SI_SJ_NS1E_6fusion15FusionCallbacksIS1I_NS1R_17LinearCombinationISI_fSI_fLNS_15FloatRoundStyleE2EEES1K_S1Q_JEEENS4_5SM1004TMEM4LOAD26SM100_TMEM_LOAD_32dp32b16xENS4_13SM90_TMA_LOADENS11_INS12_ILi2ELi4ELi3EEES15_NSS_INS5_IJS16_S1M_EEENS5_IJS1M_SC_EEEEEEENS4_39AutoVectorizingCopyWithAssumedAlignmentILi128EEENS4_14SM90_TMA_STOREES26_S28_S28_EEEvvEEEEvNT_6ParamsE)
        /*0038*/ 	.word	0x00000000


	//----- nvinfo : EIATTR_MIN_STACK_SIZE
	.align		4
.L_27:
        /*003c*/ 	.byte	0x04, 0x12
        /*003e*/ 	.short	(.L_29 - .L_28)
	.align		4
.L_28:
        /*0040*/ 	.word	index@(_ZN7cutlass13device_kernelINS_4gemm6kernel13GemmUniversalIN4cute5tupleIJiiiiEEENS1_10collective13CollectiveMmaINS1_35MainloopSm100TmaUmmaWarpSpecializedILi3ELi2ELi4ENS5_IJNS4_1CILi2EEESB_NSA_ILi1EEEEEEEENS5_IJNSA_ILi128EEESF_NSA_ILi32EEEEEENS_10tfloat32_tENS5_IJlSC_lEEESI_SJ_NS4_8TiledMMAINS4_8MMA_AtomIJNS4_23SM100_MMA_TF32_2x1SM_SSISI_SI_fLi128ELi128ELNS4_4UMMA5MajorE0ELSO_0ELNSN_7ScaleInE0ELSP_0EEEEEENS4_6LayoutINS5_IJSC_SC_SC_EEENS5_IJNSA_ILi0EEESU_SU_EEEEENS5_IJNS4_10UnderscoreESX_SX_EEEEENS4_28SM100_TMA_2SM_LOAD_MULTICASTENS4_14ComposedLayoutINS4_7SwizzleILi3ELi4ELi3EEENS4_18smem_ptr_flag_bitsILi32EEENSS_INS5_IJNSA_ILi8EEESG_EEENS5_IJSG_SC_EEEEEEEvNS4_8identityENS4_18SM100_TMA_2SM_LOADES1A_vS1B_EENS_8epilogue10collective18CollectiveEpilogueINS1E_23Sm100TmaWarpSpecializedILi4ELi2ELi16ELb1ELb0EEEJNS5_IJNSA_ILi64EEESF_SG_EEENS5_IJNSS_IS1J_SC_EENSS_INS5_IJNSA_ILi16EEESB_EEENS5_IJSC_S1J_EEEEEEEESI_SJ_SI_SJ_NS1E_6fusion15FusionCallbacksIS1I_NS1R_17LinearCombinationISI_fSI_fLNS_15FloatRoundStyleE2EEES1K_S1Q_JEEENS4_5SM1004TMEM4LOAD26SM100_TMEM_LOAD_32dp32b16xENS4_13SM90_TMA_LOADENS11_INS12_ILi2ELi4ELi3EEES15_NSS_INS5_IJS16_S1M_EEENS5_IJS1M_SC_EEEEEEENS4_39AutoVectorizingCopyWithAssumedAlignmentILi128EEENS4_14SM90_TMA_STOREES26_S28_S28_EEEvvEEEEvNT_6ParamsE)
        /*0044*/ 	.word	0x00000000
.L_29:


//--------------------- .nv.compat                --------------------------
	.section	.nv.compat,"",@"SHT_CUDA_COMPAT_INFO"
	.align	4
        /*0000*/ 	.byte	0x02, 0x09, 0x01, 0x00, 0x02, 0x02, 0x02, 0x00, 0x02, 0x05, 0x05, 0x00, 0x03, 0x07, 0x01, 0x01
        /*0010*/ 	.byte	0x02, 0x03, 0x01, 0x00, 0x02, 0x06, 0x01, 0x00, 0x04, 0x0b, 0x08, 0x00, 0x09, 0x00, 0x00, 0x00
        /*0020*/ 	.byte	0x00, 0x00, 0x00, 0x00


//--------------------- .nv.info._ZN7cutlass13device_kernelINS_4gemm6kernel13GemmUniversalIN4cute5tupleIJiiiiEEENS1_10collective13CollectiveMmaINS1_35MainloopSm100TmaUmmaWarpSpecializedILi3ELi2ELi4ENS5_IJNS4_1CILi2EEESB_NSA_ILi1EEEEEEEENS5_IJNSA_ILi128EEESF_NSA_ILi32EEEEEENS_10tfloat32_tENS5_IJlSC_lEEESI_SJ_NS4_8TiledMMAINS4_8MMA_AtomIJNS4_23SM100_MMA_TF32_2x1SM_SSISI_SI_fLi128ELi128ELNS4_4UMMA5MajorE0ELSO_0ELNSN_7ScaleInE0ELSP_0EEEEEENS4_6LayoutINS5_IJSC_SC_SC_EEENS5_IJNSA_ILi0EEESU_SU_EEEEENS5_IJNS4_10UnderscoreESX_SX_EEEEENS4_28SM100_TMA_2SM_LOAD_MULTICASTENS4_14ComposedLayoutINS4_7SwizzleILi3ELi4ELi3EEENS4_18smem_ptr_flag_bitsILi32EEENSS_INS5_IJNSA_ILi8EEESG_EEENS5_IJSG_SC_EEEEEEEvNS4_8identityENS4_18SM100_TMA_2SM_LOADES1A_vS1B_EENS_8epilogue10collective18CollectiveEpilogueINS1E_23Sm100TmaWarpSpecializedILi4ELi2ELi16ELb1ELb0EEEJNS5_IJNSA_ILi64EEESF_SG_EEENS5_IJNSS_IS1J_SC_EENSS_INS5_IJNSA_ILi16EEESB_EEENS5_IJSC_S1J_EEEEEEEESI_SJ_SI_SJ_NS1E_6fusion15FusionCallbacksIS1I_NS1R_17LinearCombinationISI_fSI_fLNS_15FloatRoundStyleE2EEES1K_S1Q_JEEENS4_5SM1004TMEM4LOAD26SM100_TMEM_LOAD_32dp32b16xENS4_13SM90_TMA_LOADENS11_INS12_ILi2ELi4ELi3EEES15_NSS_INS5_IJS16_S1M_EEENS5_IJS1M_SC_EEEEEEENS4_39AutoVectorizingCopyWithAssumedAlignmentILi128EEENS4_14SM90_TMA_STOREES26_S28_S28_EEEvvEEEEvNT_6ParamsE --------------------------
	.section	.nv.info._ZN7cutlass13device_kernelINS_4gemm6kernel13GemmUniversalIN4cute5tupleIJiiiiEEENS1_10collective13CollectiveMmaINS1_35MainloopSm100TmaUmmaWarpSpecializedILi3ELi2ELi4ENS5_IJNS4_1CILi2EEESB_NSA_ILi1EEEEEEEENS5_IJNSA_ILi128EEESF_NSA_ILi32EEEEEENS_10tfloat32_tENS5_IJlSC_lEEESI_SJ_NS4_8TiledMMAINS4_8MMA_AtomIJNS4_23SM100_MMA_TF32_2x1SM_SSISI_SI_fLi128ELi128ELNS4_4UMMA5MajorE0ELSO_0ELNSN_7ScaleInE0ELSP_0EEEEEENS4_6LayoutINS5_IJSC_SC_SC_EEENS5_IJNSA_ILi0EEESU_SU_EEEEENS5_IJNS4_10UnderscoreESX_SX_EEEEENS4_28SM100_TMA_2SM_LOAD_MULTICASTENS4_14ComposedLayoutINS4_7SwizzleILi3ELi4ELi3EEENS4_18smem_ptr_flag_bitsILi32EEENSS_INS5_IJNSA_ILi8EEESG_EEENS5_IJSG_SC_EEEEEEEvNS4_8identityENS4_18SM100_TMA_2SM_LOADES1A_vS1B_EENS_8epilogue10collective18CollectiveEpilogueINS1E_23Sm100TmaWarpSpecializedILi4ELi2ELi16ELb1ELb0EEEJNS5_IJNSA_ILi64EEESF_SG_EEENS5_IJNSS_IS1J_SC_EENSS_INS5_IJNSA_ILi16EEESB_EEENS5_IJSC_S1J_EEEEEEEESI_SJ_SI_SJ_NS1E_6fusion15FusionCallbacksIS1I_NS1R_17LinearCombinationISI_fSI_fLNS_15FloatRoundStyleE2EEES1K_S1Q_JEEENS4_5SM1004TMEM4LOAD26SM100_TMEM_LOAD_32dp32b16xENS4_13SM90_TMA_LOADENS11_INS12_ILi2ELi4ELi3EEES15_NSS_INS5_IJS16_S1M_EEENS5_IJS1M_SC_EEEEEEENS4_39AutoVectorizingCopyWithAssumedAlignmentILi128EEENS4_14SM90_TMA_STOREES26_S28_S28_EEEvvEEEEvNT_6ParamsE,"",@"SHT_CUDA_INFO"
	.sectionflags	@""
	.align	4


	//----- nvinfo : EIATTR_CUDA_API_VERSION
	.align		4
        /*0000*/ 	.byte	0x04, 0x37
        /*0002*/ 	.short	(.L_31 - .L_30)
.L_30:
        /*0004*/ 	.word	0x00000082


	//----- nvinfo : EIATTR_KPARAM_INFO
	.align		4
.L_31:
        /*0008*/ 	.byte	0x04, 0x17
        /*000a*/ 	.short	(.L_33 - .L_32)
.L_32:
        /*000c*/ 	.word	0x00000000
        /*0010*/ 	.short	0x0000
        /*0012*/ 	.short	0x0000
        /*0014*/ 	.byte	0x00, 0xf0, 0x01, 0x20


	//----- nvinfo : EIATTR_AT_ENTRY_FRAGMENTS
	.align		4
.L_33:
        /*0018*/ 	.byte	0x04, 0x4f
        /*001a*/ 	.short	(.L_35 - .L_34)


	//   ....[0]....
.L_34:
        /*001c*/ 	.word	0x00000007


	//----- nvinfo : EIATTR_RESERVED_SMEM_USED
	.align		4
.L_35:
        /*0020*/ 	.byte	0x01, 0x41
	.zero		2


	//----- nvinfo : EIATTR_SPARSE_MMA_MASK
	.align		4
        /*0024*/ 	.byte	0x03, 0x50
        /*0026*/ 	.short	0x0000


	//----- nvinfo : EIATTR_TCGEN05_2CTA_USED
	.align		4
        /*0028*/ 	.byte	0x01, 0x52
	.zero		2


	//----- nvinfo : EIATTR_MAXREG_COUNT
	.align		4
        /*002c*/ 	.byte	0x03, 0x1b
        /*002e*/ 	.short	0x00ff


	//----- nvinfo : EIATTR_NUM_BARRIERS
	.align		4
        /*0030*/ 	.byte	0x02, 0x4c
        /*0032*/ 	.byte	0x07
	.zero		1


	//----- nvinfo : EIATTR_EXTERNS
	.align		4
        /*0034*/ 	.byte	0x04, 0x0f
        /*0036*/ 	.short	(.L_37 - .L_36)


	//   ....[0]....
	.align		4
.L_36:
        /*0038*/ 	.word	index@(__assertfail)


	//----- nvinfo : EIATTR_MERCURY_ISA_VERSION
	.align		4
.L_37:
        /*003c*/ 	.byte	0x03, 0x5f
        /*003e*/ 	.short	0x0101


	//----- nvinfo : EIATTR_INT_WARP_WIDE_INSTR_OFFSETS
	.align		4
        /*0040*/ 	.byte	0x04, 0x31
        /*0042*/ 	.short	(.L_39 - .L_38)


	//   ....[0]....
.L_38:
        /*0044*/ 	.word	0x00000d50


	//   ....[1]....
        /*0048*/ 	.word	0x00000df0


	//   ....[2]....
        /*004c*/ 	.word	0x00004200


	//   ....[3]....
        /*0050*/ 	.word	0x00004220


	//   ....[4]....
        /*0054*/ 	.word	0x00004250


	//   ....[5]....
        /*0058*/ 	.word	0x00004d90


	//   ....[6]....
        /*005c*/ 	.word	0x00004e30


	//   ....[7]....
        /*0060*/ 	.word	0x00004ef0


	//   ....[8]....
        /*0064*/ 	.word	0x00004f60


	//   ....[9]....
        /*0068*/ 	.word	0x00005020


	//   ....[10]....
        /*006c*/ 	.word	0x000050c0


	//   ....[11]....
        /*0070*/ 	.word	0x00005130


	//   ....[12]....
        /*0074*/ 	.word	0x000051f0


	//   ....[13]....
        /*0078*/ 	.word	0x00005290


	//   ....[14]....
        /*007c*/ 	.word	0x00005330


	//   ....[15]....
        /*0080*/ 	.word	0x00005420


	//   ....[16]....
        /*0084*/ 	.word	0x000054f0


	//----- nvinfo : EIATTR_COOP_GROUP_MASK_REGIDS
	.align		4
.L_39:
        /*0088*/ 	.byte	0x04, 0x29
        /*008a*/ 	.short	(.L_41 - .L_40)


	//   ....[0]....
.L_40:
        /*008c*/ 	.word	0xffffffff


	//   ....[1]....
        /*0090*/ 	.word	0xffffffff


	//   ....[2]....
        /*0094*/ 	.word	0xffffffff


	//   ....[3]....
        /*0098*/ 	.word	0xffffffff


	//   ....[4]....
        /*009c*/ 	.word	0xffffffff


	//   ....[5]....
        /*00a0*/ 	.word	0xffffffff


	//   ....[6]....
        /*00a4*/ 	.word	0xffffffff


	//   ....[7]....
        /*00a8*/ 	.word	0xffffffff


	//   ....[8]....
        /*00ac*/ 	.word	0xffffffff


	//   ....[9]....
        /*00b0*/ 	.word	0xffffffff


	//   ....[10]....
        /*00b4*/ 	.word	0xffffffff


	//   ....[11]....
        /*00b8*/ 	.word	0xffffffff


	//   ....[12]....
        /*00bc*/ 	.word	0xffffffff


	//   ....[13]....
        /*00c0*/ 	.word	0xffffffff


	//----- nvinfo : EIATTR_COOP_GROUP_INSTR_OFFSETS
	.align		4
.L_41:
        /*00c4*/ 	.byte	0x04, 0x28
        /*00c6*/ 	.short	(.L_43 - .L_42)


	//   ....[0]....
.L_42:
        /*00c8*/ 	.word	0x000000b0


	//   ....[1]....
        /*00cc*/ 	.word	0x00000520


	//   ....[2]....
        /*00d0*/ 	.word	0x000006c0


	//   ....[3]....
        /*00d4*/ 	.word	0x00000850


	//   ....[4]....
        /*00d8*/ 	.word	0x00000940


	//   ....[5]....
        /*00dc*/ 	.word	0x00000aa0


	//   ....[6]....
        /*00e0*/ 	.word	0x00000c30


	//   ....[7]....
        /*00e4*/ 	.word	0x00000e70


	//   ....[8]....
        /*00e8*/ 	.word	0x000021c0


	//   ....[9]....
        /*00ec*/ 	.word	0x00002fe0


	//   ....[10]....
        /*00f0*/ 	.word	0x000034b0


	//   ....[11]....
        /*00f4*/ 	.word	0x000034e0


	//   ....[12]....
        /*00f8*/ 	.word	0x00004100


	//   ....[13]....
        /*00fc*/ 	.word	0x00004310


	//----- nvinfo : EIATTR_VRC_CTA_INIT_COUNT
	.align		4
.L_43:
        /*0100*/ 	.byte	0x02, 0x4a
        /*0102*/ 	.byte	0x80
	.zero		1


	//----- nvinfo : EIATTR_SYSCALL_OFFSETS
	.align		4
        /*0104*/ 	.byte	0x04, 0x46
        /*0106*/ 	.short	(.L_45 - .L_44)


	//   ....[0]....
.L_44:
        /*0108*/ 	.word	0x000060b0


	//   ....[1]....
        /*010c*/ 	.word	0x000061a0


	//   ....[2]....
        /*0110*/ 	.word	0x00006970


	//   ....[3]....
        /*0114*/ 	.word	0x00007340


	//   ....[4]....
        /*0118*/ 	.word	0x00007cf0


	//   ....[5]....
        /*011c*/ 	.word	0x000086a0


	//----- nvinfo : EIATTR_MBARRIER_INSTR_OFFSETS
	.align		4
.L_45:
        /*0120*/ 	.byte	0x04, 0x39
        /*0122*/ 	.short	(.L_47 - .L_46)


	//   ....[0]....
.L_46:
        /*0124*/ 	.word	0x00000650
        /*0128*/ 	.word	0x000000ff
        /*012c*/ 	.word	0x00000000
        /*0130*/ 	.short	0x0100
        /*0132*/ 	.byte	0x04
	.zero		1


	//   ....[1]....
        /*0134*/ 	.word	0x00000660
        /*0138*/ 	.word	0x000000ff
        /*013c*/ 	.word	0x00000018
        /*0140*/ 	.short	0x0100
        /*0142*/ 	.byte	0x04
	.zero		1


	//   ....[2]....
        /*0144*/ 	.word	0x00000670
        /*0148*/ 	.word	0x000000ff
        /*014c*/ 	.word	0x00000008
        /*0150*/ 	.short	0x0100
        /*0152*/ 	.byte	0x04
	.zero		1


	//   ....[3]....
        /*0154*/ 	.word	0x00000680
        /*0158*/ 	.word	0x000000ff
        /*015c*/ 	.word	0x00000020
        /*0160*/ 	.short	0x0100
        /*0162*/ 	.byte	0x04
	.zero		1


	//   ....[4]....
        /*0164*/ 	.word	0x00000690
        /*0168*/ 	.word	0x000000ff
        /*016c*/ 	.word	0x00000010
        /*0170*/ 	.short	0x0100
        /*0172*/ 	.byte	0x04
	.zero		1


	//   ....[5]....
        /*0174*/ 	.word	0x000006a0
        /*0178*/ 	.word	0x000000ff
        /*017c*/ 	.word	0x00000028
        /*0180*/ 	.short	0x0100
        /*0182*/ 	.byte	0x04
	.zero		1


	//   ....[6]....
        /*0184*/ 	.word	0x000007c0
        /*0188*/ 	.word	0x000000ff
        /*018c*/ 	.word	0x00000030
        /*0190*/ 	.short	0x0100
        /*0192*/ 	.byte	0x04
	.zero		1


	//   ....[7]....
        /*0194*/ 	.word	0x000007d0
        /*0198*/ 	.word	0x000000ff
        /*019c*/ 	.word	0x00000050
        /*01a0*/ 	.short	0x0100
        /*01a2*/ 	.byte	0x04
	.zero		1


	//   ....[8]....
        /*01a4*/ 	.word	0x000007e0
        /*01a8*/ 	.word	0x000000ff
        /*01ac*/ 	.word	0x00000038
        /*01b0*/ 	.short	0x0100
        /*01b2*/ 	.byte	0x04
	.zero		1


	//   ....[9]....
        /*01b4*/ 	.word	0x000007f0
        /*01b8*/ 	.word	0x000000ff
        /*01bc*/ 	.word	0x00000058
        /*01c0*/ 	.short	0x0100
        /*01c2*/ 	.byte	0x04
	.zero		1


	//   ....[10]....
        /*01c4*/ 	.word	0x00000800
        /*01c8*/ 	.word	0x000000ff
        /*01cc*/ 	.word	0x00000040
        /*01d0*/ 	.short	0x0100
        /*01d2*/ 	.byte	0x04
	.zero		1


	//   ....[11]....
        /*01d4*/ 	.word	0x00000810
        /*01d8*/ 	.word	0x000000ff
        /*01dc*/ 	.word	0x00000060
        /*01e0*/ 	.short	0x0100
        /*01e2*/ 	.byte	0x04
	.zero		1


	//   ....[12]....
        /*01e4*/ 	.word	0x00000820
        /*01e8*/ 	.word	0x000000ff
        /*01ec*/ 	.word	0x00000048
        /*01f0*/ 	.short	0x0100
        /*01f2*/ 	.byte	0x04
	.zero		1


	//   ....[13]....
        /*01f4*/ 	.word	0x00000830
        /*01f8*/ 	.word	0x000000ff
        /*01fc*/ 	.word	0x00000068
        /*0200*/ 	.short	0x0100
        /*0202*/ 	.byte	0x04
	.zero		1


	//   ....[14]....
        /*0204*/ 	.word	0x00000910
        /*0208*/ 	.word	0x000000ff
        /*020c*/ 	.word	0x00000070
        /*0210*/ 	.short	0x0100
        /*0212*/ 	.byte	0x06
	.zero		1


	//   ....[15]....
        /*0214*/ 	.word	0x00000920
        /*0218*/ 	.word	0x000000ff
        /*021c*/ 	.word	0x00000078
        /*0220*/ 	.short	0x0100
        /*0222*/ 	.byte	0x06
	.zero		1


	//   ....[16]....
        /*0224*/ 	.word	0x00000a50
        /*0228*/ 	.word	0x000000ff
        /*022c*/ 	.word	0x00000080
        /*0230*/ 	.short	0x0100
        /*0232*/ 	.byte	0x06
	.zero		1


	//   ....[17]....
        /*0234*/ 	.word	0x00000a60
        /*0238*/ 	.word	0x000000ff
        /*023c*/ 	.word	0x00000090
        /*0240*/ 	.short	0x0100
        /*0242*/ 	.byte	0x06
	.zero		1


	//   ....[18]....
        /*0244*/ 	.word	0x00000a70
        /*0248*/ 	.word	0x000000ff
        /*024c*/ 	.word	0x00000088
        /*0250*/ 	.short	0x0100
        /*0252*/ 	.byte	0x06
	.zero		1


	//   ....[19]....
        /*0254*/ 	.word	0x00000a80
        /*0258*/ 	.word	0x000000ff
        /*025c*/ 	.word	0x00000098
        /*0260*/ 	.short	0x0100
        /*0262*/ 	.byte	0x06
	.zero		1


	//   ....[20]....
        /*0264*/ 	.word	0x00000ba0
        /*0268*/ 	.word	0x000000ff
        /*026c*/ 	.word	0x000000a0
        /*0270*/ 	.short	0x0100
        /*0272*/ 	.byte	0x04
	.zero		1


	//   ....[21]....
        /*0274*/ 	.word	0x00000bb0
        /*0278*/ 	.word	0x000000ff
        /*027c*/ 	.word	0x000000c0
        /*0280*/ 	.short	0x0100
        /*0282*/ 	.byte	0x04
	.zero		1


	//   ....[22]....
        /*0284*/ 	.word	0x00000bc0
        /*0288*/ 	.word	0x000000ff
        /*028c*/ 	.word	0x000000a8
        /*0290*/ 	.short	0x0100
        /*0292*/ 	.byte	0x04
	.zero		1


	//   ....[23]....
        /*0294*/ 	.word	0x00000bd0
        /*0298*/ 	.word	0x000000ff
        /*029c*/ 	.word	0x000000c8
        /*02a0*/ 	.short	0x0100
        /*02a2*/ 	.byte	0x04
	.zero		1


	//   ....[24]....
        /*02a4*/ 	.word	0x00000be0
        /*02a8*/ 	.word	0x000000ff
        /*02ac*/ 	.word	0x000000b0
        /*02b0*/ 	.short	0x0100
        /*02b2*/ 	.byte	0x04
	.zero		1


	//   ....[25]....
        /*02b4*/ 	.word	0x00000bf0
        /*02b8*/ 	.word	0x000000ff
        /*02bc*/ 	.word	0x000000d0
        /*02c0*/ 	.short	0x0100
        /*02c2*/ 	.byte	0x04
	.zero		1


	//   ....[26]....
        /*02c4*/ 	.word	0x00000c00
        /*02c8*/ 	.word	0x000000ff
        /*02cc*/ 	.word	0x000000b8
        /*02d0*/ 	.short	0x0100
        /*02d2*/ 	.byte	0x04
	.zero		1


	//   ....[27]....
        /*02d4*/ 	.word	0x00000c10
        /*02d8*/ 	.word	0x000000ff
        /*02dc*/ 	.word	0x000000d8
        /*02e0*/ 	.short	0x0100
        /*02e2*/ 	.byte	0x04
	.zero		1


	//   ....[28]....
        /*02e4*/ 	.word	0x00000d00
        /*02e8*/ 	.word	0x000000ff
        /*02ec*/ 	.word	0x000000e0
        /*02f0*/ 	.short	0x0100
        /*02f2*/ 	.byte	0x04
	.zero		1


	//   ....[29]....
        /*02f4*/ 	.word	0x00000d10
        /*02f8*/ 	.word	0x000000ff
        /*02fc*/ 	.word	0x000000f0
        /*0300*/ 	.short	0x0100
        /*0302*/ 	.byte	0x04
	.zero		1


	//   ....[30]....
        /*0304*/ 	.word	0x00000d20
        /*0308*/ 	.word	0x000000ff
        /*030c*/ 	.word	0x000000e8
        /*0310*/ 	.short	0x0100
        /*0312*/ 	.byte	0x04
	.zero		1


	//   ....[31]....
        /*0314*/ 	.word	0x00000d30
        /*0318*/ 	.word	0x000000ff
        /*031c*/ 	.word	0x000000f8
        /*0320*/ 	.short	0x0100
        /*0322*/ 	.byte	0x04
	.zero		1


	//   ....[32]....
        /*0324*/ 	.word	0x00000e30
        /*0328*/ 	.word	0x000000ff
        /*032c*/ 	.word	0x00000100
        /*0330*/ 	.short	0x0100
        /*0332*/ 	.byte	0x06
	.zero		1


	//   ....[33]....
        /*0334*/ 	.word	0x000019e0
        /*0338*/ 	.word	0x00000003
        /*033c*/ 	.word	0x000000f0
        /*0340*/ 	.short	0x010a
        /*0342*/ 	.byte	0xff
	.zero		1


	//   ....[34]....
        /*0344*/ 	.word	0x00001a10
        /*0348*/ 	.word	0x00000003
        /*034c*/ 	.word	0x000000e0
        /*0350*/ 	.short	0x0101
        /*0352*/ 	.byte	0xff
	.zero		1


	//   ....[35]....
        /*0354*/ 	.word	0x00001ad0
        /*0358*/ 	.word	0x000000ff
        /*035c*/ 	.word	0x00000018
        /*0360*/ 	.short	0x010a
        /*0362*/ 	.byte	0x04
	.zero		1


	//   ....[36]....
        /*0364*/ 	.word	0x00001ba0
        /*0368*/ 	.word	0x000000ff
        /*036c*/ 	.word	0x00000018
        /*0370*/ 	.short	0x010a
        /*0372*/ 	.byte	0x21
	.zero		1


	//   ....[37]....
        /*0374*/ 	.word	0x00001d50
        /*0378*/ 	.word	0x000000ff
        /*037c*/ 	.word	0x00000018
        /*0380*/ 	.short	0x010a
        /*0382*/ 	.byte	0x05
	.zero		1


	//   ....[38]....
        /*0384*/ 	.word	0x00001e60
        /*0388*/ 	.word	0x000000ff
        /*038c*/ 	.word	0x00000078
        /*0390*/ 	.short	0x0101
        /*0392*/ 	.byte	0x06
	.zero		1


	//   ....[39]....
        /*0394*/ 	.word	0x00001e80
        /*0398*/ 	.word	0x000000ff
        /*039c*/ 	.word	0x00000018
        /*03a0*/ 	.short	0x010a
        /*03a2*/ 	.byte	0x04
	.zero		1


	//   ....[40]....
        /*03a4*/ 	.word	0x00001f00
        /*03a8*/ 	.word	0x000000ff
        /*03ac*/ 	.word	0x00000018
        /*03b0*/ 	.short	0x010a
        /*03b2*/ 	.byte	0x11
	.zero		1


	//   ....[41]....
        /*03b4*/ 	.word	0x00002090
        /*03b8*/ 	.word	0x000000ff
        /*03bc*/ 	.word	0x00000018
        /*03c0*/ 	.short	0x010a
        /*03c2*/ 	.byte	0x05
	.zero		1


	//   ....[42]....
        /*03c4*/ 	.word	0x000021f0
        /*03c8*/ 	.word	0x00000003
        /*03cc*/ 	.word	0x00000080
        /*03d0*/ 	.short	0x010a
        /*03d2*/ 	.byte	0xff
	.zero		1


	//   ....[43]....
        /*03d4*/ 	.word	0x00002340
        /*03d8*/ 	.word	0x00000000
        /*03dc*/ 	.word	0x00000000
        /*03e0*/ 	.short	0x0101
        /*03e2*/ 	.byte	0xff
	.zero		1


	//   ....[44]....
        /*03e4*/ 	.word	0x000028f0
        /*03e8*/ 	.word	0x000000ff
        /*03ec*/ 	.word	0x00000000
        /*03f0*/ 	.short	0x010a
        /*03f2*/ 	.byte	0x04
	.zero		1


	//   ....[45]....
        /*03f4*/ 	.word	0x00002980
        /*03f8*/ 	.word	0x000000ff
        /*03fc*/ 	.word	0x00000000
        /*0400*/ 	.short	0x010a
        /*0402*/ 	.byte	0x05
	.zero		1


	//   ....[46]....
        /*0404*/ 	.word	0x00002a20
        /*0408*/ 	.word	0x00000000
        /*040c*/ 	.word	0x00000000
        /*0410*/ 	.short	0x010a
        /*0412*/ 	.byte	0xff
	.zero		1


	//   ....[47]....
        /*0414*/ 	.word	0x00002b40
        /*0418*/ 	.word	0x00000002
        /*041c*/ 	.word	0x000000e0
        /*0420*/ 	.short	0x010a
        /*0422*/ 	.byte	0xff
	.zero		1


	//   ....[48]....
        /*0424*/ 	.word	0x00002ba0
        /*0428*/ 	.word	0x00000004
        /*042c*/ 	.word	0x00000000
        /*0430*/ 	.short	0x0101
        /*0432*/ 	.byte	0xff
	.zero		1


	//   ....[49]....
        /*0434*/ 	.word	0x00002bc0
        /*0438*/ 	.word	0x000000ff
        /*043c*/ 	.word	0x00000090
        /*0440*/ 	.short	0x010a
        /*0442*/ 	.byte	0x04
	.zero		1


	//   ....[50]....
        /*0444*/ 	.word	0x00002ce0
        /*0448*/ 	.word	0x00000002
        /*044c*/ 	.word	0x00000080
        /*0450*/ 	.short	0x010a
        /*0452*/ 	.byte	0xff
	.zero		1


	//   ....[51]....
        /*0454*/ 	.word	0x00002df0
        /*0458*/ 	.word	0x00000002
        /*045c*/ 	.word	0x00000000
        /*0460*/ 	.short	0x0101
        /*0462*/ 	.byte	0xff
	.zero		1


	//   ....[52]....
        /*0464*/ 	.word	0x00002e80
        /*0468*/ 	.word	0x000000ff
        /*046c*/ 	.word	0x00000090
        /*0470*/ 	.short	0x0106
        /*0472*/ 	.byte	0x04
	.zero		1


	//   ....[53]....
        /*0474*/ 	.word	0x00002ea0
        /*0478*/ 	.word	0x000000ff
        /*047c*/ 	.word	0x00000090
        /*0480*/ 	.short	0x010a
        /*0482*/ 	.byte	0x04
	.zero		1


	//   ....[54]....
        /*0484*/ 	.word	0x00002f30
        /*0488*/ 	.word	0x000000ff
        /*048c*/ 	.word	0x00000090
        /*0490*/ 	.short	0x0106
        /*0492*/ 	.byte	0x07
	.zero		1


	//   ....[55]....
        /*0494*/ 	.word	0x00002f70
        /*0498*/ 	.word	0x00000000
        /*049c*/ 	.word	0x00000090
        /*04a0*/ 	.short	0x010a
        /*04a2*/ 	.byte	0xff
	.zero		1


	//   ....[56]....
        /*04a4*/ 	.word	0x000031b0
        /*04a8*/ 	.word	0x000000ff
        /*04ac*/ 	.word	0x00000008
        /*04b0*/ 	.short	0x010a
        /*04b2*/ 	.byte	0x05
	.zero		1


	//   ....[57]....
        /*04b4*/ 	.word	0x000031d0
        /*04b8*/ 	.word	0x000000ff
        /*04bc*/ 	.word	0x00000008
        /*04c0*/ 	.short	0x010a
        /*04c2*/ 	.byte	0x05
	.zero		1


	//   ....[58]....
        /*04c4*/ 	.word	0x00003360
        /*04c8*/ 	.word	0x000000ff
        /*04cc*/ 	.word	0x00000008
        /*04d0*/ 	.short	0x010a
        /*04d2*/ 	.byte	0x05
	.zero		1


	//   ....[59]....
        /*04d4*/ 	.word	0x00003380
        /*04d8*/ 	.word	0x000000ff
        /*04dc*/ 	.word	0x00000008
        /*04e0*/ 	.short	0x010a
        /*04e2*/ 	.byte	0x05
	.zero		1


	//   ....[60]....
        /*04e4*/ 	.word	0x00003440
        /*04e8*/ 	.word	0x000000ff
        /*04ec*/ 	.word	0x00000000
        /*04f0*/ 	.short	0x0101
        /*04f2*/ 	.byte	0x04
	.zero		1


	//   ....[61]....
        /*04f4*/ 	.word	0x00003780
        /*04f8*/ 	.word	0x00000000
        /*04fc*/ 	.word	0x00000080
        /*0500*/ 	.short	0x010a
        /*0502*/ 	.byte	0xff
	.zero		1


	//   ....[62]....
        /*0504*/ 	.word	0x00003840
        /*0508*/ 	.word	0x00000000
        /*050c*/ 	.word	0x00000000
        /*0510*/ 	.short	0x0101
        /*0512*/ 	.byte	0xff
	.zero		1


	//   ....[63]....
        /*0514*/ 	.word	0x00003900
        /*0518*/ 	.word	0x000000ff
        /*051c*/ 	.word	0x00000000
        /*0520*/ 	.short	0x010a
        /*0522*/ 	.byte	0x04
	.zero		1


	//   ....[64]....
        /*0524*/ 	.word	0x00003910
        /*0528*/ 	.word	0x000000ff
        /*052c*/ 	.word	0x000000c0
        /*0530*/ 	.short	0x010a
        /*0532*/ 	.byte	0x1f
	.zero		1


	//   ....[65]....
        /*0534*/ 	.word	0x000039c0
        /*0538*/ 	.word	0x000000ff
        /*053c*/ 	.word	0x00000000
        /*0540*/ 	.short	0x010a
        /*0542*/ 	.byte	0x05
	.zero		1


	//   ....[66]....
        /*0544*/ 	.word	0x00003af0
        /*0548*/ 	.word	0x000000ff
        /*054c*/ 	.word	0x00000000
        /*0550*/ 	.short	0x010a
        /*0552*/ 	.byte	0x04
	.zero		1


	//   ....[67]....
        /*0554*/ 	.word	0x00003df0
        /*0558*/ 	.word	0x000000ff
        /*055c*/ 	.word	0x00000000
        /*0560*/ 	.short	0x010a
        /*0562*/ 	.byte	0x04
	.zero		1


	//   ....[68]....
        /*0564*/ 	.word	0x00003e80
        /*0568*/ 	.word	0x000000ff
        /*056c*/ 	.word	0x00000000
        /*0570*/ 	.short	0x010a
        /*0572*/ 	.byte	0x05
	.zero		1


	//   ....[69]....
        /*0574*/ 	.word	0x00003f10
        /*0578*/ 	.word	0x000000ff
        /*057c*/ 	.word	0x00000000
        /*0580*/ 	.short	0x010a
        /*0582*/ 	.byte	0x05
	.zero		1


	//   ....[70]....
        /*0584*/ 	.word	0x00003fb0
        /*0588*/ 	.word	0x00000000
        /*058c*/ 	.word	0x00000000
        /*0590*/ 	.short	0x010a
        /*0592*/ 	.byte	0xff
	.zero		1


	//   ....[71]....
        /*0594*/ 	.word	0x00003ff0
        /*0598*/ 	.word	0x00000000
        /*059c*/ 	.word	0x00000000
        /*05a0*/ 	.short	0x010a
        /*05a2*/ 	.byte	0xff
	.zero		1


	//   ....[72]....
        /*05a4*/ 	.word	0x00004060
        /*05a8*/ 	.word	0x000000ff
        /*05ac*/ 	.word	0x00000000
        /*05b0*/ 	.short	0x0101
        /*05b2*/ 	.byte	0x04
	.zero		1


	//   ....[73]....
        /*05b4*/ 	.word	0x000040a0
        /*05b8*/ 	.word	0x000000ff
        /*05bc*/ 	.word	0x00000100
        /*05c0*/ 	.short	0x010a
        /*05c2*/ 	.byte	0x1a
	.zero		1


	//   ....[74]....
        /*05c4*/ 	.word	0x000040f0
        /*05c8*/ 	.word	0x000000ff
        /*05cc*/ 	.word	0x00000000
        /*05d0*/ 	.short	0x0101
        /*05d2*/ 	.byte	0x04
	.zero		1


	//   ....[75]....
        /*05d4*/ 	.word	0x00004590
        /*05d8*/ 	.word	0x0000000c
        /*05dc*/ 	.word	0x00000080
        /*05e0*/ 	.short	0x010a
        /*05e2*/ 	.byte	0xff
	.zero		1


	//   ....[76]....
        /*05e4*/ 	.word	0x00004700
        /*05e8*/ 	.word	0x00000000
        /*05ec*/ 	.word	0x00000000
        /*05f0*/ 	.short	0x0101
        /*05f2*/ 	.byte	0xff
	.zero		1


	//   ....[77]....
        /*05f4*/ 	.word	0x00004b90
        /*05f8*/ 	.word	0x000000ff
        /*05fc*/ 	.word	0x00000078
        /*0600*/ 	.short	0x010a
        /*0602*/ 	.byte	0x15
	.zero		1


	//   ....[78]....
        /*0604*/ 	.word	0x00004d10
        /*0608*/ 	.word	0x000000ff
        /*060c*/ 	.word	0x00000050
        /*0610*/ 	.short	0x010a
        /*0612*/ 	.byte	0x15
	.zero		1


	//   ....[79]....
        /*0614*/ 	.word	0x00004f10
        /*0618*/ 	.word	0x000000ff
        /*061c*/ 	.word	0x00000030
        /*0620*/ 	.short	0x010b
        /*0622*/ 	.byte	0x15
	.zero		1


	//   ....[80]....
        /*0624*/ 	.word	0x00004f20
        /*0628*/ 	.word	0x000000ff
        /*062c*/ 	.word	0x00000000
        /*0630*/ 	.short	0x0101
        /*0632*/ 	.byte	0x06
	.zero		1


	//   ....[81]....
        /*0634*/ 	.word	0x00004f30
        /*0638*/ 	.word	0x000000ff
        /*063c*/ 	.word	0x00000058
        /*0640*/ 	.short	0x010a
        /*0642*/ 	.byte	0x15
	.zero		1


	//   ....[82]....
        /*0644*/ 	.word	0x000050e0
        /*0648*/ 	.word	0x000000ff
        /*064c*/ 	.word	0x00000038
        /*0650*/ 	.short	0x010b
        /*0652*/ 	.byte	0x15
	.zero		1


	//   ....[83]....
        /*0654*/ 	.word	0x000050f0
        /*0658*/ 	.word	0x000000ff
        /*065c*/ 	.word	0x00000000
        /*0660*/ 	.short	0x0101
        /*0662*/ 	.byte	0x06
	.zero		1


	//   ....[84]....
        /*0664*/ 	.word	0x00005100
        /*0668*/ 	.word	0x000000ff
        /*066c*/ 	.word	0x00000060
        /*0670*/ 	.short	0x010a
        /*0672*/ 	.byte	0x15
	.zero		1


	//   ....[85]....
        /*0674*/ 	.word	0x000052b0
        /*0678*/ 	.word	0x000000ff
        /*067c*/ 	.word	0x00000040
        /*0680*/ 	.short	0x010b
        /*0682*/ 	.byte	0x15
	.zero		1


	//   ....[86]....
        /*0684*/ 	.word	0x000052c0
        /*0688*/ 	.word	0x000000ff
        /*068c*/ 	.word	0x00000000
        /*0690*/ 	.short	0x0101
        /*0692*/ 	.byte	0x06
	.zero		1


	//   ....[87]....
        /*0694*/ 	.word	0x000052d0
        /*0698*/ 	.word	0x000000ff
        /*069c*/ 	.word	0x00000068
        /*06a0*/ 	.short	0x010a
        /*06a2*/ 	.byte	0x15
	.zero		1


	//   ....[88]....
        /*06a4*/ 	.word	0x00005510
        /*06a8*/ 	.word	0x000000ff
        /*06ac*/ 	.word	0x00000048
        /*06b0*/ 	.short	0x010b
        /*06b2*/ 	.byte	0x15
	.zero		1


	//   ....[89]....
        /*06b4*/ 	.word	0x00005520
        /*06b8*/ 	.word	0x000000ff
        /*06bc*/ 	.word	0x00000000
        /*06c0*/ 	.short	0x0101
        /*06c2*/ 	.byte	0x25
	.zero		1


	//   ....[90]....
        /*06c4*/ 	.word	0x00005560
        /*06c8*/ 	.word	0x000000ff
        /*06cc*/ 	.word	0x00000050
        /*06d0*/ 	.short	0x010a
        /*06d2*/ 	.byte	0x15
	.zero		1


	//   ....[91]....
        /*06d4*/ 	.word	0x00005580
        /*06d8*/ 	.word	0x000000ff
        /*06dc*/ 	.word	0x00000058
        /*06e0*/ 	.short	0x010a
        /*06e2*/ 	.byte	0x15
	.zero		1


	//   ....[92]....
        /*06e4*/ 	.word	0x000055a0
        /*06e8*/ 	.word	0x000000ff
        /*06ec*/ 	.word	0x00000060
        /*06f0*/ 	.short	0x010a
        /*06f2*/ 	.byte	0x15
	.zero		1


	//   ....[93]....
        /*06f4*/ 	.word	0x000055e0
        /*06f8*/ 	.word	0x00000000
        /*06fc*/ 	.word	0x00000068
        /*0700*/ 	.short	0x010a
        /*0702*/ 	.byte	0xff
	.zero		1


	//   ....[94]....
        /*0704*/ 	.word	0x00005940
        /*0708*/ 	.word	0x00000003
        /*070c*/ 	.word	0x00000080
        /*0710*/ 	.short	0x010a
        /*0712*/ 	.byte	0xff
	.zero		1


	//   ....[95]....
        /*0714*/ 	.word	0x00005ac0
        /*0718*/ 	.word	0x00000000
        /*071c*/ 	.word	0x00000000
        /*0720*/ 	.short	0x0101
        /*0722*/ 	.byte	0xff
	.zero		1


	//   ....[96]....
        /*0724*/ 	.word	0x00006630
        /*0728*/ 	.word	0x000000ff
        /*072c*/ 	.word	0x00000030
        /*0730*/ 	.short	0x010a
        /*0732*/ 	.byte	0x2b
	.zero		1


	//   ....[97]....
        /*0734*/ 	.word	0x00006670
        /*0738*/ 	.word	0x0000004b
        /*073c*/ 	.word	0x000000a0
        /*0740*/ 	.short	0x010a
        /*0742*/ 	.byte	0xff
	.zero		1


	//   ....[98]....
        /*0744*/ 	.word	0x00006760
        /*0748*/ 	.word	0x000000ff
        /*074c*/ 	.word	0x00000030
        /*0750*/ 	.short	0x010a
        /*0752*/ 	.byte	0x2b
	.zero		1


	//   ....[99]....
        /*0754*/ 	.word	0x00006850
        /*0758*/ 	.word	0x0000004b
        /*075c*/ 	.word	0x000000a0
        /*0760*/ 	.short	0x010a
        /*0762*/ 	.byte	0xff
	.zero		1


	//   ....[100]....
        /*0764*/ 	.word	0x00007070
        /*0768*/ 	.word	0x00000000
        /*076c*/ 	.word	0x00000000
        /*0770*/ 	.short	0x0101
        /*0772*/ 	.byte	0xff
	.zero		1


	//   ....[101]....
        /*0774*/ 	.word	0x00007080
        /*0778*/ 	.word	0x00000003
        /*077c*/ 	.word	0x00000030
        /*0780*/ 	.short	0x010a
        /*0782*/ 	.byte	0xff
	.zero		1


	//   ....[102]....
        /*0784*/ 	.word	0x00007160
        /*0788*/ 	.word	0x00000003
        /*078c*/ 	.word	0x00000030
        /*0790*/ 	.short	0x010a
        /*0792*/ 	.byte	0xff
	.zero		1


	//   ....[103]....
        /*0794*/ 	.word	0x00007a20
        /*0798*/ 	.word	0x0000004d
        /*079c*/ 	.word	0x00000000
        /*07a0*/ 	.short	0x0101
        /*07a2*/ 	.byte	0xff
	.zero		1


	//   ....[104]....
        /*07a4*/ 	.word	0x00007a40
        /*07a8*/ 	.word	0x00000000
        /*07ac*/ 	.word	0x00000030
        /*07b0*/ 	.short	0x010a
        /*07b2*/ 	.byte	0xff
	.zero		1


	//   ....[105]....
        /*07b4*/ 	.word	0x00007b10
        /*07b8*/ 	.word	0x00000000
        /*07bc*/ 	.word	0x00000030
        /*07c0*/ 	.short	0x010a
        /*07c2*/ 	.byte	0xff
	.zero		1


	//   ....[106]....
        /*07c4*/ 	.word	0x000083d0
        /*07c8*/ 	.word	0x0000004d
        /*07cc*/ 	.word	0x00000000
        /*07d0*/ 	.short	0x0101
        /*07d2*/ 	.byte	0xff
	.zero		1


	//   ....[107]....
        /*07d4*/ 	.word	0x000083f0
        /*07d8*/ 	.word	0x00000000
        /*07dc*/ 	.word	0x00000030
        /*07e0*/ 	.short	0x010a
        /*07e2*/ 	.byte	0xff
	.zero		1


	//   ....[108]....
        /*07e4*/ 	.word	0x000084c0
        /*07e8*/ 	.word	0x00000000
        /*07ec*/ 	.word	0x00000030
        /*07f0*/ 	.short	0x010a
        /*07f2*/ 	.byte	0xff
	.zero		1


	//   ....[109]....
        /*07f4*/ 	.word	0x000087d0
        /*07f8*/ 	.word	0x0000004b
        /*07fc*/ 	.word	0x00000000
        /*0800*/ 	.short	0x0101
        /*0802*/ 	.byte	0xff
	.zero		1


	//   ....[110]....
        /*0804*/ 	.word	0x00008dd0
        /*0808*/ 	.word	0x00000002
        /*080c*/ 	.word	0x00000000
        /*0810*/ 	.short	0x0101
        /*0812*/ 	.byte	0xff
	.zero		1


	//   ....[111]....
        /*0814*/ 	.word	0x00009060
        /*0818*/ 	.word	0x000000ff
        /*081c*/ 	.word	0x00000000
        /*0820*/ 	.short	0x0101
        /*0822*/ 	.byte	0x04
	.zero		1


	//   ....[112]....
        /*0824*/ 	.word	0x00009080
        /*0828*/ 	.word	0x00000003
        /*082c*/ 	.word	0x000000f0
        /*0830*/ 	.short	0x010a
        /*0832*/ 	.byte	0xff
	.zero		1


	//   ....[113]....
        /*0834*/ 	.word	0x000090e0
        /*0838*/ 	.word	0x00000000
        /*083c*/ 	.word	0x00000018
        /*0840*/ 	.short	0x010a
        /*0842*/ 	.byte	0xff
	.zero		1


	//   ....[114]....
        /*0844*/ 	.word	0x00009140
        /*0848*/ 	.word	0x00000000
        /*084c*/ 	.word	0x00000018
        /*0850*/ 	.short	0x010a
        /*0852*/ 	.byte	0xff
	.zero		1


	//   ....[115]....
        /*0854*/ 	.word	0x00009190
        /*0858*/ 	.word	0x00000003
        /*085c*/ 	.word	0x00000080
        /*0860*/ 	.short	0x010a
        /*0862*/ 	.byte	0xff
	.zero		1


	//   ....[116]....
        /*0864*/ 	.word	0x000091f0
        /*0868*/ 	.word	0x00000000
        /*086c*/ 	.word	0x00000000
        /*0870*/ 	.short	0x010a
        /*0872*/ 	.byte	0xff
	.zero		1


	//   ....[117]....
        /*0874*/ 	.word	0x00009250
        /*0878*/ 	.word	0x00000000
        /*087c*/ 	.word	0x00000000
        /*0880*/ 	.short	0x010a
        /*0882*/ 	.byte	0xff
	.zero		1


	//   ....[118]....
        /*0884*/ 	.word	0x000092a0
        /*0888*/ 	.word	0x00000002
        /*088c*/ 	.word	0x000000e0
        /*0890*/ 	.short	0x010a
        /*0892*/ 	.byte	0xff
	.zero		1


	//   ....[119]....
        /*0894*/ 	.word	0x00009300
        /*0898*/ 	.word	0x00000002
        /*089c*/ 	.word	0x00000090
        /*08a0*/ 	.short	0x010a
        /*08a2*/ 	.byte	0xff
	.zero		1


	//   ....[120]....
        /*08a4*/ 	.word	0x00009350
        /*08a8*/ 	.word	0x00000002
        /*08ac*/ 	.word	0x00000080
        /*08b0*/ 	.short	0x010a
        /*08b2*/ 	.byte	0xff
	.zero		1


	//   ....[121]....
        /*08b4*/ 	.word	0x000093b0
        /*08b8*/ 	.word	0x00000000
        /*08bc*/ 	.word	0x00000090
        /*08c0*/ 	.short	0x010a
        /*08c2*/ 	.byte	0xff
	.zero		1


	//   ....[122]....
        /*08c4*/ 	.word	0x00009410
        /*08c8*/ 	.word	0x00000000
        /*08cc*/ 	.word	0x00000008
        /*08d0*/ 	.short	0x010a
        /*08d2*/ 	.byte	0xff
	.zero		1


	//   ....[123]....
        /*08d4*/ 	.word	0x00009500
        /*08d8*/ 	.word	0x00000000
        /*08dc*/ 	.word	0x00000008
        /*08e0*/ 	.short	0x010a
        /*08e2*/ 	.byte	0xff
	.zero		1


	//   ....[124]....
        /*08e4*/ 	.word	0x00009550
        /*08e8*/ 	.word	0x00000000
        /*08ec*/ 	.word	0x00000080
        /*08f0*/ 	.short	0x010a
        /*08f2*/ 	.byte	0xff
	.zero		1


	//   ....[125]....
        /*08f4*/ 	.word	0x000095b0
        /*08f8*/ 	.word	0x00000000
        /*08fc*/ 	.word	0x000000c0
        /*0900*/ 	.short	0x010a
        /*0902*/ 	.byte	0xff
	.zero		1


	//   ....[126]....
        /*0904*/ 	.word	0x00009610
        /*0908*/ 	.word	0x00000000
        /*090c*/ 	.word	0x00000000
        /*0910*/ 	.short	0x010a
        /*0912*/ 	.byte	0xff
	.zero		1


	//   ....[127]....
        /*0914*/ 	.word	0x00009670
        /*0918*/ 	.word	0x00000000
        /*091c*/ 	.word	0x00000000
        /*0920*/ 	.short	0x010a
        /*0922*/ 	.byte	0xff
	.zero		1


	//   ....[128]....
        /*0924*/ 	.word	0x000096d0
        /*0928*/ 	.word	0x00000000
        /*092c*/ 	.word	0x00000000
        /*0930*/ 	.short	0x010a
        /*0932*/ 	.byte	0xff
	.zero		1


	//   ....[129]....
        /*0934*/ 	.word	0x00009730
        /*0938*/ 	.word	0x00000000
        /*093c*/ 	.word	0x00000000
        /*0940*/ 	.short	0x010a
        /*0942*/ 	.byte	0xff
	.zero		1


	//   ....[130]....
        /*0944*/ 	.word	0x00009790
        /*0948*/ 	.word	0x00000000
        /*094c*/ 	.word	0x00000100
        /*0950*/ 	.short	0x010a
        /*0952*/ 	.byte	0xff
	.zero		1


	//   ....[131]....
        /*0954*/ 	.word	0x000097e0
        /*0958*/ 	.word	0x0000000c
        /*095c*/ 	.word	0x00000080
        /*0960*/ 	.short	0x010a
        /*0962*/ 	.byte	0xff
	.zero		1


	//   ....[132]....
        /*0964*/ 	.word	0x00009840
        /*0968*/ 	.word	0x00000000
        /*096c*/ 	.word	0x00000078
        /*0970*/ 	.short	0x010a
        /*0972*/ 	.byte	0xff
	.zero		1


	//   ....[133]....
        /*0974*/ 	.word	0x000098a0
        /*0978*/ 	.word	0x00000000
        /*097c*/ 	.word	0x00000050
        /*0980*/ 	.short	0x010a
        /*0982*/ 	.byte	0xff
	.zero		1


	//   ....[134]....
        /*0984*/ 	.word	0x00009900
        /*0988*/ 	.word	0x00000000
        /*098c*/ 	.word	0x00000058
        /*0990*/ 	.short	0x010a
        /*0992*/ 	.byte	0xff
	.zero		1


	//   ....[135]....
        /*0994*/ 	.word	0x00009960
        /*0998*/ 	.word	0x00000000
        /*099c*/ 	.word	0x00000060
        /*09a0*/ 	.short	0x010a
        /*09a2*/ 	.byte	0xff
	.zero		1


	//   ....[136]....
        /*09a4*/ 	.word	0x000099c0
        /*09a8*/ 	.word	0x00000000
        /*09ac*/ 	.word	0x00000068
        /*09b0*/ 	.short	0x010a
        /*09b2*/ 	.byte	0xff
	.zero		1


	//   ....[137]....
        /*09b4*/ 	.word	0x00009a20
        /*09b8*/ 	.word	0x00000000
        /*09bc*/ 	.word	0x00000050
        /*09c0*/ 	.short	0x010a
        /*09c2*/ 	.byte	0xff
	.zero		1


	//   ....[138]....
        /*09c4*/ 	.word	0x00009a80
        /*09c8*/ 	.word	0x00000000
        /*09cc*/ 	.word	0x00000058
        /*09d0*/ 	.short	0x010a
        /*09d2*/ 	.byte	0xff
	.zero		1


	//   ....[139]....
        /*09d4*/ 	.word	0x00009ae0
        /*09d8*/ 	.word	0x00000000
        /*09dc*/ 	.word	0x00000060
        /*09e0*/ 	.short	0x010a
        /*09e2*/ 	.byte	0xff
	.zero		1


	//   ....[140]....
        /*09e4*/ 	.word	0x00009b30
        /*09e8*/ 	.word	0x00000003
        /*09ec*/ 	.word	0x00000080
        /*09f0*/ 	.short	0x010a
        /*09f2*/ 	.byte	0xff
	.zero		1


	//   ....[141]....
        /*09f4*/ 	.word	0x00009b90
        /*09f8*/ 	.word	0x00000002
        /*09fc*/ 	.word	0x00000030
        /*0a00*/ 	.short	0x010a
        /*0a02*/ 	.byte	0xff
	.zero		1


	//   ....[142]....
        /*0a04*/ 	.word	0x00009be0
        /*0a08*/ 	.word	0x0000004b
        /*0a0c*/ 	.word	0x000000a0
        /*0a10*/ 	.short	0x010a
        /*0a12*/ 	.byte	0xff
	.zero		1


	//   ....[143]....
        /*0a14*/ 	.word	0x00009c30
        /*0a18*/ 	.word	0x00000003
        /*0a1c*/ 	.word	0x00000030
        /*0a20*/ 	.short	0x010a
        /*0a22*/ 	.byte	0xff
	.zero		1


	//   ....[144]....
        /*0a24*/ 	.word	0x00009c80
        /*0a28*/ 	.word	0x00000000
        /*0a2c*/ 	.word	0x00000030
        /*0a30*/ 	.short	0x010a
        /*0a32*/ 	.byte	0xff
	.zero		1


	//   ....[145]....
        /*0a34*/ 	.word	0x00009cd0
        /*0a38*/ 	.word	0x00000000
        /*0a3c*/ 	.word	0x00000030
        /*0a40*/ 	.short	0x010a
        /*0a42*/ 	.byte	0xff
	.zero		1


	//----- nvinfo : EIATTR_NUM_MBARRIERS
	.align		4
.L_47:
        /*0a44*/ 	.byte	0x03, 0x38
        /*0a46*/ 	.short	0x0021


	//----- nvinfo : EIATTR_EXIT_INSTR_OFFSETS
	.align		4
        /*0a48*/ 	.byte	0x04, 0x1c
        /*0a4a*/ 	.short	(.L_49 - .L_48)


	//   ....[0]....
.L_48:
        /*0a4c*/ 	.word	0x00002a50


	//   ....[1]....
        /*0a50*/ 	.word	0x00002f40


	//   ....[2]....
        /*0a54*/ 	.word	0x00002fa0


	//   ....[3]....
        /*0a58*/ 	.word	0x00004320


	//   ....[4]....
        /*0a5c*/ 	.word	0x00005610


	//   ....[5]....
        /*0a60*/ 	.word	0x00005650


	//   ....[6]....
        /*0a64*/ 	.word	0x00008f50


	//   ....[7]....
        /*0a68*/ 	.word	0x00008fd0


	//   ....[8]....
        /*0a6c*/ 	.word	0x00009000


	//   ....[9]....
        /*0a70*/ 	.word	0x00009070


	//----- nvinfo : EIATTR_MAX_THREADS
	.align		4
.L_49:
        /*0a74*/ 	.byte	0x04, 0x05
        /*0a76*/ 	.short	(.L_51 - .L_50)
.L_50:
        /*0a78*/ 	.word	0x00000100
        /*0a7c*/ 	.word	0x00000001
        /*0a80*/ 	.word	0x00000001


	//----- nvinfo : EIATTR_CRS_STACK_SIZE
	.align		4
.L_51:
        /*0a84*/ 	.byte	0x04, 0x1e
        /*0a86*/ 	.short	(.L_53 - .L_52)
.L_52:
        /*0a88*/ 	.word	0x00000000


	//----- nvinfo : EIATTR_CBANK_PARAM_SIZE
	.align		4
.L_53:
        /*0a8c*/ 	.byte	0x03, 0x19
        /*0a8e*/ 	.short	0x0800


	//----- nvinfo : EIATTR_PARAM_CBANK
	.align		4
        /*0a90*/ 	.byte	0x04, 0x0a
        /*0a92*/ 	.short	(.L_55 - .L_54)
	.align		4
.L_54:
        /*0a94*/ 	.word	index@(.nv.constant0._ZN7cutlass13device_kernelINS_4gemm6kernel13GemmUniversalIN4cute5tupleIJiiiiEEENS1_10collective13CollectiveMmaINS1_35MainloopSm100TmaUmmaWarpSpecializedILi3ELi2ELi4ENS5_IJNS4_1CILi2EEESB_NSA_ILi1EEEEEEEENS5_IJNSA_ILi128EEESF_NSA_ILi32EEEEEENS_10tfloat32_tENS5_IJlSC_lEEESI_SJ_NS4_8TiledMMAINS4_8MMA_AtomIJNS4_23SM100_MMA_TF32_2x1SM_SSISI_SI_fLi128ELi128ELNS4_4UMMA5MajorE0ELSO_0ELNSN_7ScaleInE0ELSP_0EEEEEENS4_6LayoutINS5_IJSC_SC_SC_EEENS5_IJNSA_ILi0EEESU_SU_EEEEENS5_IJNS4_10UnderscoreESX_SX_EEEEENS4_28SM100_TMA_2SM_LOAD_MULTICASTENS4_14ComposedLayoutINS4_7SwizzleILi3ELi4ELi3EEENS4_18smem_ptr_flag_bitsILi32EEENSS_INS5_IJNSA_ILi8EEESG_EEENS5_IJSG_SC_EEEEEEEvNS4_8identityENS4_18SM100_TMA_2SM_LOADES1A_vS1B_EENS_8epilogue10collective18CollectiveEpilogueINS1E_23Sm100TmaWarpSpecializedILi4ELi2ELi16ELb1ELb0EEEJNS5_IJNSA_ILi64EEESF_SG_EEENS5_IJNSS_IS1J_SC_EENSS_INS5_IJNSA_ILi16EEESB_EEENS5_IJSC_S1J_EEEEEEEESI_SJ_SI_SJ_NS1E_6fusion15FusionCallbacksIS1I_NS1R_17LinearCombinationISI_fSI_fLNS_15FloatRoundStyleE2EEES1K_S1Q_JEEENS4_5SM1004TMEM4LOAD26SM100_TMEM_LOAD_32dp32b16xENS4_13SM90_TMA_LOADENS11_INS12_ILi2ELi4ELi3EEES15_NSS_INS5_IJS16_S1M_EEENS5_IJS1M_SC_EEEEEEENS4_39AutoVectorizingCopyWithAssumedAlignmentILi128EEENS4_14SM90_TMA_STOREES26_S28_S28_EEEvvEEEEvNT_6ParamsE)
        /*0a98*/ 	.short	0x0380
        /*0a9a*/ 	.short	0x0800


	//----- nvinfo : EIATTR_SW_WAR
	.align		4
.L_55:
        /*0a9c*/ 	.byte	0x04, 0x36
        /*0a9e*/ 	.short	(.L_57 - .L_56)
.L_56:
        /*0aa0*/ 	.word	0x00000008
.L_57:


//--------------------- .nv.callgraph             --------------------------
	.section	.nv.callgraph,"",@"SHT_CUDA_CALLGRAPH"
	.align	4
	.sectionentsize	8
	.align		4
        /*0000*/ 	.word	0x00000000
	.align		4
        /*0004*/ 	.word	0xffffffff
	.align		4
        /*0008*/ 	.word	index@(_ZN7cutlass13device_kernelINS_4gemm6kernel13GemmUniversalIN4cute5tupleIJiiiiEEENS1_10collective13CollectiveMmaINS1_35MainloopSm100TmaUmmaWarpSpecializedILi3ELi2ELi4ENS5_IJNS4_1CILi2EEESB_NSA_ILi1EEEEEEEENS5_IJNSA_ILi128EEESF_NSA_ILi32EEEEEENS_10tfloat32_tENS5_IJlSC_lEEESI_SJ_NS4_8TiledMMAINS4_8MMA_AtomIJNS4_23SM100_MMA_TF32_2x1SM_SSISI_SI_fLi128ELi128ELNS4_4UMMA5MajorE0ELSO_0ELNSN_7ScaleInE0ELSP_0EEEEEENS4_6LayoutINS5_IJSC_SC_SC_EEENS5_IJNSA_ILi0EEESU_SU_EEEEENS5_IJNS4_10UnderscoreESX_SX_EEEEENS4_28SM100_TMA_2SM_LOAD_MULTICASTENS4_14ComposedLayoutINS4_7SwizzleILi3ELi4ELi3EEENS4_18smem_ptr_flag_bitsILi32EEENSS_INS5_IJNSA_ILi8EEESG_EEENS5_IJSG_SC_EEEEEEEvNS4_8identityENS4_18SM100_TMA_2SM_LOADES1A_vS1B_EENS_8epilogue10collective18CollectiveEpilogueINS1E_23Sm100TmaWarpSpecializedILi4ELi2ELi16ELb1ELb0EEEJNS5_IJNSA_ILi64EEESF_SG_EEENS5_IJNSS_IS1J_SC_EENSS_INS5_IJNSA_ILi16EEESB_EEENS5_IJSC_S1J_EEEEEEEESI_SJ_SI_SJ_NS1E_6fusion15FusionCallbacksIS1I_NS1R_17LinearCombinationISI_fSI_fLNS_15FloatRoundStyleE2EEES1K_S1Q_JEEENS4_5SM1004TMEM4LOAD26SM100_TMEM_LOAD_32dp32b16xENS4_13SM90_TMA_LOADENS11_INS12_ILi2ELi4ELi3EEES15_NSS_INS5_IJS16_S1M_EEENS5_IJS1M_SC_EEEEEEENS4_39AutoVectorizingCopyWithAssumedAlignmentILi128EEENS4_14SM90_TMA_STOREES26_S28_S28_EEEvvEEEEvNT_6ParamsE)
	.align		4
        /*000c*/ 	.word	index@(__assertfail)
	.align		4
        /*0010*/ 	.word	0x00000000
	.align		4
        /*0014*/ 	.word	0xfffffffe
	.align		4
        /*0018*/ 	.word	0x00000000
	.align		4
        /*001c*/ 	.word	0xfffffffd
	.align		4
        /*0020*/ 	.word	0x00000000
	.align		4
        /*0024*/ 	.word	0xfffffffc


//--------------------- .nv.constant4             --------------------------
	.section	.nv.constant4,"a",@progbits
	.align	8
	.align		8
.nv.constant4:
        /*0000*/ 	.dword	__assertfail
	.align		8
        /*0008*/ 	.dword	__unnamed_1
	.align		8
        /*0010*/ 	.dword	__unnamed_2
	.align		8
        /*0018*/ 	.dword	_ZN40_INTERNAL_4fb061f6_4_k_cu_437c0c3b_103884cuda3std3__45__cpo5beginE
	.align		8
        /*0020*/ 	.dword	_ZN40_INTERNAL_4fb061f6_4_k_cu_437c0c3b_103884cuda3std3__45__cpo3endE
	.align		8
        /*0028*/ 	.dword	_ZN40_INTERNAL_4fb061f6_4_k_cu_437c0c3b_103884cuda3std3__45__cpo6cbeginE
	.align		8
        /*0030*/ 	.dword	_ZN40_INTERNAL_4fb061f6_4_k_cu_437c0c3b_103884cuda3std3__45__cpo4cendE
	.align		8
        /*0038*/ 	.dword	_ZN40_INTERNAL_4fb061f6_4_k_cu_437c0c3b_103884cuda3std3__442_GLOBAL__N__4fb061f6_4_k_cu_437c0c3b_103886ignoreE
	.align		8
        /*0040*/ 	.dword	_ZN40_INTERNAL_4fb061f6_4_k_cu_437c0c3b_103884cuda3std3__419piecewise_constructE
	.align		8
        /*0048*/ 	.dword	_ZN40_INTERNAL_4fb061f6_4_k_cu_437c0c3b_103884cuda3std3__48in_placeE
	.align		8
        /*0050*/ 	.dword	_ZN40_INTERNAL_4fb061f6_4_k_cu_437c0c3b_103884cuda3std6ranges3__45__cpo4swapE
	.align		8
        /*0058*/ 	.dword	_ZN40_INTERNAL_4fb061f6_4_k_cu_437c0c3b_103884cuda3std6ranges3__45__cpo9iter_moveE
	.align		8
        /*0060*/ 	.dword	_ZN40_INTERNAL_4fb061f6_4_k_cu_437c0c3b_103884cute7productE
	.align		8
        /*0068*/ 	.dword	_ZN40_INTERNAL_4fb061f6_4_k_cu_437c0c3b_103884cute1_E
	.align		8
        /*0070*/ 	.dword	$str$25
	.align		8
        /*0078*/ 	.dword	$str$26
	.align		8
        /*0080*/ 	.dword	$str$27
	.align		8
        /*0088*/ 	.dword	$str$28


//--------------------- .text._ZN7cutlass13device_kernelINS_4gemm6kernel13GemmUniversalIN4cute5tupleIJiiiiEEENS1_10collective13CollectiveMmaINS1_35MainloopSm100TmaUmmaWarpSpecializedILi3ELi2ELi4ENS5_IJNS4_1CILi2EEESB_NSA_ILi1EEEEEEEENS5_IJNSA_ILi128EEESF_NSA_ILi32EEEEEENS_10tfloat32_tENS5_IJlSC_lEEESI_SJ_NS4_8TiledMMAINS4_8MMA_AtomIJNS4_23SM100_MMA_TF32_2x1SM_SSISI_SI_fLi128ELi128ELNS4_4UMMA5MajorE0ELSO_0ELNSN_7ScaleInE0ELSP_0EEEEEENS4_6LayoutINS5_IJSC_SC_SC_EEENS5_IJNSA_ILi0EEESU_SU_EEEEENS5_IJNS4_10UnderscoreESX_SX_EEEEENS4_28SM100_TMA_2SM_LOAD_MULTICASTENS4_14ComposedLayoutINS4_7SwizzleILi3ELi4ELi3EEENS4_18smem_ptr_flag_bitsILi32EEENSS_INS5_IJNSA_ILi8EEESG_EEENS5_IJSG_SC_EEEEEEEvNS4_8identityENS4_18SM100_TMA_2SM_LOADES1A_vS1B_EENS_8epilogue10collective18CollectiveEpilogueINS1E_23Sm100TmaWarpSpecializedILi4ELi2ELi16ELb1ELb0EEEJNS5_IJNSA_ILi64EEESF_SG_EEENS5_IJNSS_IS1J_SC_EENSS_INS5_IJNSA_ILi16EEESB_EEENS5_IJSC_S1J_EEEEEEEESI_SJ_SI_SJ_NS1E_6fusion15FusionCallbacksIS1I_NS1R_17LinearCombinationISI_fSI_fLNS_15FloatRoundStyleE2EEES1K_S1Q_JEEENS4_5SM1004TMEM4LOAD26SM100_TMEM_LOAD_32dp32b16xENS4_13SM90_TMA_LOADENS11_INS12_ILi2ELi4ELi3EEES15_NSS_INS5_IJS16_S1M_EEENS5_IJS1M_SC_EEEEEEENS4_39AutoVectorizingCopyWithAssumedAlignmentILi128EEENS4_14SM90_TMA_STOREES26_S28_S28_EEEvvEEEEvNT_6ParamsE --------------------------
	.section	.text._ZN7cutlass13device_kernelINS_4gemm6kernel13GemmUniversalIN4cute5tupleIJiiiiEEENS1_10collective13CollectiveMmaINS1_35MainloopSm100TmaUmmaWarpSpecializedILi3ELi2ELi4ENS5_IJNS4_1CILi2EEESB_NSA_ILi1EEEEEEEENS5_IJNSA_ILi128EEESF_NSA_ILi32EEEEEENS_10tfloat32_tENS5_IJlSC_lEEESI_SJ_NS4_8TiledMMAINS4_8MMA_AtomIJNS4_23SM100_MMA_TF32_2x1SM_SSISI_SI_fLi128ELi128ELNS4_4UMMA5MajorE0ELSO_0ELNSN_7ScaleInE0ELSP_0EEEEEENS4_6LayoutINS5_IJSC_SC_SC_EEENS5_IJNSA_ILi0EEESU_SU_EEEEENS5_IJNS4_10UnderscoreESX_SX_EEEEENS4_28SM100_TMA_2SM_LOAD_MULTICASTENS4_14ComposedLayoutINS4_7SwizzleILi3ELi4ELi3EEENS4_18smem_ptr_flag_bitsILi32EEENSS_INS5_IJNSA_ILi8EEESG_EEENS5_IJSG_SC_EEEEEEEvNS4_8identityENS4_18SM100_TMA_2SM_LOADES1A_vS1B_EENS_8epilogue10collective18CollectiveEpilogueINS1E_23Sm100TmaWarpSpecializedILi4ELi2ELi16ELb1ELb0EEEJNS5_IJNSA_ILi64EEESF_SG_EEENS5_IJNSS_IS1J_SC_EENSS_INS5_IJNSA_ILi16EEESB_EEENS5_IJSC_S1J_EEEEEEEESI_SJ_SI_SJ_NS1E_6fusion15FusionCallbacksIS1I_NS1R_17LinearCombinationISI_fSI_fLNS_15FloatRoundStyleE2EEES1K_S1Q_JEEENS4_5SM1004TMEM4LOAD26SM100_TMEM_LOAD_32dp32b16xENS4_13SM90_TMA_LOADENS11_INS12_ILi2ELi4ELi3EEES15_NSS_INS5_IJS16_S1M_EEENS5_IJS1M_SC_EEEEEEENS4_39AutoVectorizingCopyWithAssumedAlignmentILi128EEENS4_14SM90_TMA_STOREES26_S28_S28_EEEvvEEEEvNT_6ParamsE,"ax",@progbits
	.align	128
.text._ZN7cutlass13device_kernelINS_4gemm6kernel13GemmUniversalIN4cute5tupleIJiiiiEEENS1_10collective13CollectiveMmaINS1_35MainloopSm100TmaUmmaWarpSpecializedILi3ELi2ELi4ENS5_IJNS4_1CILi2EEESB_NSA_ILi1EEEEEEEENS5_IJNSA_ILi128EEESF_NSA_ILi32EEEEEENS_10tfloat32_tENS5_IJlSC_lEEESI_SJ_NS4_8TiledMMAINS4_8MMA_AtomIJNS4_23SM100_MMA_TF32_2x1SM_SSISI_SI_fLi128ELi128ELNS4_4UMMA5MajorE0ELSO_0ELNSN_7ScaleInE0ELSP_0EEEEEENS4_6LayoutINS5_IJSC_SC_SC_EEENS5_IJNSA_ILi0EEESU_SU_EEEEENS5_IJNS4_10UnderscoreESX_SX_EEEEENS4_28SM100_TMA_2SM_LOAD_MULTICASTENS4_14ComposedLayoutINS4_7SwizzleILi3ELi4ELi3EEENS4_18smem_ptr_flag_bitsILi32EEENSS_INS5_IJNSA_ILi8EEESG_EEENS5_IJSG_SC_EEEEEEEvNS4_8identityENS4_18SM100_TMA_2SM_LOADES1A_vS1B_EENS_8epilogue10collective18CollectiveEpilogueINS1E_23Sm100TmaWarpSpecializedILi4ELi2ELi16ELb1ELb0EEEJNS5_IJNSA_ILi64EEESF_SG_EEENS5_IJNSS_IS1J_SC_EENSS_INS5_IJNSA_ILi16EEESB_EEENS5_IJSC_S1J_EEEEEEEESI_SJ_SI_SJ_NS1E_6fusion15FusionCallbacksIS1I_NS1R_17LinearCombinationISI_fSI_fLNS_15FloatRoundStyleE2EEES1K_S1Q_JEEENS4_5SM1004TMEM4LOAD26SM100_TMEM_LOAD_32dp32b16xENS4_13SM90_TMA_LOADENS11_INS12_ILi2ELi4ELi3EEES15_NSS_INS5_IJS16_S1M_EEENS5_IJS1M_SC_EEEEEEENS4_39AutoVectorizingCopyWithAssumedAlignmentILi128EEENS4_14SM90_TMA_STOREES26_S28_S28_EEEvvEEEEvNT_6ParamsE:
        .type           _ZN7cutlass13device_kernelINS_4gemm6kernel13GemmUniversalIN4cute5tupleIJiiiiEEENS1_10collective13CollectiveMmaINS1_35MainloopSm100TmaUmmaWarpSpecializedILi3ELi2ELi4ENS5_IJNS4_1CILi2EEESB_NSA_ILi1EEEEEEEENS5_IJNSA_ILi128EEESF_NSA_ILi32EEEEEENS_10tfloat32_tENS5_IJlSC_lEEESI_SJ_NS4_8TiledMMAINS4_8MMA_AtomIJNS4_23SM100_MMA_TF32_2x1SM_SSISI_SI_fLi128ELi128ELNS4_4UMMA5MajorE0ELSO_0ELNSN_7ScaleInE0ELSP_0EEEEEENS4_6LayoutINS5_IJSC_SC_SC_EEENS5_IJNSA_ILi0EEESU_SU_EEEEENS5_IJNS4_10UnderscoreESX_SX_EEEEENS4_28SM100_TMA_2SM_LOAD_MULTICASTENS4_14ComposedLayoutINS4_7SwizzleILi3ELi4ELi3EEENS4_18smem_ptr_flag_bitsILi32EEENSS_INS5_IJNSA_ILi8EEESG_EEENS5_IJSG_SC_EEEEEEEvNS4_8identityENS4_18SM100_TMA_2SM_LOADES1A_vS1B_EENS_8epilogue10collective18CollectiveEpilogueINS1E_23Sm100TmaWarpSpecializedILi4ELi2ELi16ELb1ELb0EEEJNS5_IJNSA_ILi64EEESF_SG_EEENS5_IJNSS_IS1J_SC_EENSS_INS5_IJNSA_ILi16EEESB_EEENS5_IJSC_S1J_EEEEEEEESI_SJ_SI_SJ_NS1E_6fusion15FusionCallbacksIS1I_NS1R_17LinearCombinationISI_fSI_fLNS_15FloatRoundStyleE2EEES1K_S1Q_JEEENS4_5SM1004TMEM4LOAD26SM100_TMEM_LOAD_32dp32b16xENS4_13SM90_TMA_LOADENS11_INS12_ILi2ELi4ELi3EEES15_NSS_INS5_IJS16_S1M_EEENS5_IJS1M_SC_EEEEEEENS4_39AutoVectorizingCopyWithAssumedAlignmentILi128EEENS4_14SM90_TMA_STOREES26_S28_S28_EEEvvEEEEvNT_6ParamsE,@function
        .size           _ZN7cutlass13device_kernelINS_4gemm6kernel13GemmUniversalIN4cute5tupleIJiiiiEEENS1_10collective13CollectiveMmaINS1_35MainloopSm100TmaUmmaWarpSpecializedILi3ELi2ELi4ENS5_IJNS4_1CILi2EEESB_NSA_ILi1EEEEEEEENS5_IJNSA_ILi128EEESF_NSA_ILi32EEEEEENS_10tfloat32_tENS5_IJlSC_lEEESI_SJ_NS4_8TiledMMAINS4_8MMA_AtomIJNS4_23SM100_MMA_TF32_2x1SM_SSISI_SI_fLi128ELi128ELNS4_4UMMA5MajorE0ELSO_0ELNSN_7ScaleInE0ELSP_0EEEEEENS4_6LayoutINS5_IJSC_SC_SC_EEENS5_IJNSA_ILi0EEESU_SU_EEEEENS5_IJNS4_10UnderscoreESX_SX_EEEEENS4_28SM100_TMA_2SM_LOAD_MULTICASTENS4_14ComposedLayoutINS4_7SwizzleILi3ELi4ELi3EEENS4_18smem_ptr_flag_bitsILi32EEENSS_INS5_IJNSA_ILi8EEESG_EEENS5_IJSG_SC_EEEEEEEvNS4_8identityENS4_18SM100_TMA_2SM_LOADES1A_vS1B_EENS_8epilogue10collective18CollectiveEpilogueINS1E_23Sm100TmaWarpSpecializedILi4ELi2ELi16ELb1ELb0EEEJNS5_IJNSA_ILi64EEESF_SG_EEENS5_IJNSS_IS1J_SC_EENSS_INS5_IJNSA_ILi16EEESB_EEENS5_IJSC_S1J_EEEEEEEESI_SJ_SI_SJ_NS1E_6fusion15FusionCallbacksIS1I_NS1R_17LinearCombinationISI_fSI_fLNS_15FloatRoundStyleE2EEES1K_S1Q_JEEENS4_5SM1004TMEM4LOAD26SM100_TMEM_LOAD_32dp32b16xENS4_13SM90_TMA_LOADENS11_INS12_ILi2ELi4ELi3EEES15_NSS_INS5_IJS16_S1M_EEENS5_IJS1M_SC_EEEEEEENS4_39AutoVectorizingCopyWithAssumedAlignmentILi128EEENS4_14SM90_TMA_STOREES26_S28_S28_EEEvvEEEEvNT_6ParamsE,(.L_x_194 - _ZN7cutlass13device_kernelINS_4gemm6kernel13GemmUniversalIN4cute5tupleIJiiiiEEENS1_10collective13CollectiveMmaINS1_35MainloopSm100TmaUmmaWarpSpecializedILi3ELi2ELi4ENS5_IJNS4_1CILi2EEESB_NSA_ILi1EEEEEEEENS5_IJNSA_ILi128EEESF_NSA_ILi32EEEEEENS_10tfloat32_tENS5_IJlSC_lEEESI_SJ_NS4_8TiledMMAINS4_8MMA_AtomIJNS4_23SM100_MMA_TF32_2x1SM_SSISI_SI_fLi128ELi128ELNS4_4UMMA5MajorE0ELSO_0ELNSN_7ScaleInE0ELSP_0EEEEEENS4_6LayoutINS5_IJSC_SC_SC_EEENS5_IJNSA_ILi0EEESU_SU_EEEEENS5_IJNS4_10UnderscoreESX_SX_EEEEENS4_28SM100_TMA_2SM_LOAD_MULTICASTENS4_14ComposedLayoutINS4_7SwizzleILi3ELi4ELi3EEENS4_18smem_ptr_flag_bitsILi32EEENSS_INS5_IJNSA_ILi8EEESG_EEENS5_IJSG_SC_EEEEEEEvNS4_8identityENS4_18SM100_TMA_2SM_LOADES1A_vS1B_EENS_8epilogue10collective18CollectiveEpilogueINS1E_23Sm100TmaWarpSpecializedILi4ELi2ELi16ELb1ELb0EEEJNS5_IJNSA_ILi64EEESF_SG_EEENS5_IJNSS_IS1J_SC_EENSS_INS5_IJNSA_ILi16EEESB_EEENS5_IJSC_S1J_EEEEEEEESI_SJ_SI_SJ_NS1E_6fusion15FusionCallbacksIS1I_NS1R_17LinearCombinationISI_fSI_fLNS_15FloatRoundStyleE2EEES1K_S1Q_JEEENS4_5SM1004TMEM4LOAD26SM100_TMEM_LOAD_32dp32b16xENS4_13SM90_TMA_LOADENS11_INS12_ILi2ELi4ELi3EEES15_NSS_INS5_IJS16_S1M_EEENS5_IJS1M_SC_EEEEEEENS4_39AutoVectorizingCopyWithAssumedAlignmentILi128EEENS4_14SM90_TMA_STOREES26_S28_S28_EEEvvEEEEvNT_6ParamsE)
        .other          _ZN7cutlass13device_kernelINS_4gemm6kernel13GemmUniversalIN4cute5tupleIJiiiiEEENS1_10collective13CollectiveMmaINS1_35MainloopSm100TmaUmmaWarpSpecializedILi3ELi2ELi4ENS5_IJNS4_1CILi2EEESB_NSA_ILi1EEEEEEEENS5_IJNSA_ILi128EEESF_NSA_ILi32EEEEEENS_10tfloat32_tENS5_IJlSC_lEEESI_SJ_NS4_8TiledMMAINS4_8MMA_AtomIJNS4_23SM100_MMA_TF32_2x1SM_SSISI_SI_fLi128ELi128ELNS4_4UMMA5MajorE0ELSO_0ELNSN_7ScaleInE0ELSP_0EEEEEENS4_6LayoutINS5_IJSC_SC_SC_EEENS5_IJNSA_ILi0EEESU_SU_EEEEENS5_IJNS4_10UnderscoreESX_SX_EEEEENS4_28SM100_TMA_2SM_LOAD_MULTICASTENS4_14ComposedLayoutINS4_7SwizzleILi3ELi4ELi3EEENS4_18smem_ptr_flag_bitsILi32EEENSS_INS5_IJNSA_ILi8EEESG_EEENS5_IJSG_SC_EEEEEEEvNS4_8identityENS4_18SM100_TMA_2SM_LOADES1A_vS1B_EENS_8epilogue10collective18CollectiveEpilogueINS1E_23Sm100TmaWarpSpecializedILi4ELi2ELi16ELb1ELb0EEEJNS5_IJNSA_ILi64EEESF_SG_EEENS5_IJNSS_IS1J_SC_EENSS_INS5_IJNSA_ILi16EEESB_EEENS5_IJSC_S1J_EEEEEEEESI_SJ_SI_SJ_NS1E_6fusion15FusionCallbacksIS1I_NS1R_17LinearCombinationISI_fSI_fLNS_15FloatRoundStyleE2EEES1K_S1Q_JEEENS4_5SM1004TMEM4LOAD26SM100_TMEM_LOAD_32dp32b16xENS4_13SM90_TMA_LOADENS11_INS12_ILi2ELi4ELi3EEES15_NSS_INS5_IJS16_S1M_EEENS5_IJS1M_SC_EEEEEEENS4_39AutoVectorizingCopyWithAssumedAlignmentILi128EEENS4_14SM90_TMA_STOREES26_S28_S28_EEEvvEEEEvNT_6ParamsE,@"STO_CUDA_ENTRY STV_DEFAULT"
_ZN7cutlass13device_kernelINS_4gemm6kernel13GemmUniversalIN4cute5tupleIJiiiiEEENS1_10collective13CollectiveMmaINS1_35MainloopSm100TmaUmmaWarpSpecializedILi3ELi2ELi4ENS5_IJNS4_1CILi2EEESB_NSA_ILi1EEEEEEEENS5_IJNSA_ILi128EEESF_NSA_ILi32EEEEEENS_10tfloat32_tENS5_IJlSC_lEEESI_SJ_NS4_8TiledMMAINS4_8MMA_AtomIJNS4_23SM100_MMA_TF32_2x1SM_SSISI_SI_fLi128ELi128ELNS4_4UMMA5MajorE0ELSO_0ELNSN_7ScaleInE0ELSP_0EEEEEENS4_6LayoutINS5_IJSC_SC_SC_EEENS5_IJNSA_ILi0EEESU_SU_EEEEENS5_IJNS4_10UnderscoreESX_SX_EEEEENS4_28SM100_TMA_2SM_LOAD_MULTICASTENS4_14ComposedLayoutINS4_7SwizzleILi3ELi4ELi3EEENS4_18smem_ptr_flag_bitsILi32EEENSS_INS5_IJNSA_ILi8EEESG_EEENS5_IJSG_SC_EEEEEEEvNS4_8identityENS4_18SM100_TMA_2SM_LOADES1A_vS1B_EENS_8epilogue10collective18CollectiveEpilogueINS1E_23Sm100TmaWarpSpecializedILi4ELi2ELi16ELb1ELb0EEEJNS5_IJNSA_ILi64EEESF_SG_EEENS5_IJNSS_IS1J_SC_EENSS_INS5_IJNSA_ILi16EEESB_EEENS5_IJSC_S1J_EEEEEEEESI_SJ_SI_SJ_NS1E_6fusion15FusionCallbacksIS1I_NS1R_17LinearCombinationISI_fSI_fLNS_15FloatRoundStyleE2EEES1K_S1Q_JEEENS4_5SM1004TMEM4LOAD26SM100_TMEM_LOAD_32dp32b16xENS4_13SM90_TMA_LOADENS11_INS12_ILi2ELi4ELi3EEES15_NSS_INS5_IJS16_S1M_EEENS5_IJS1M_SC_EEEEEEENS4_39AutoVectorizingCopyWithAssumedAlignmentILi128EEENS4_14SM90_TMA_STOREES26_S28_S28_EEEvvEEEEvNT_6ParamsE:
[----:B------:R-:W1:Y:S01]  /*0000*/  LDC R1, c[0x0][0x37c] ;  /* 0x0000df00ff017b82 */ /* 0x000e620000000800 */
[----:B------:R-:W2:Y:S01]  /*0010*/  S2R R70, SR_TID.X ;  /* 0x0000000000467919 */ /* 0x000ea20000002100 */
[----:B------:R-:W3:Y:S06]  /*0020*/  LDCU.64 UR8, c[0x0][0x890] ;  /* 0x00011200ff0877ac */ /* 0x000eec0008000a00 */
[----:B------:R-:W4:Y:S01]  /*0030*/  S2UR UR47, SR_CgaCtaId ;  /* 0x00000000002f79c3 */ /* 0x000f220000008800 */
[----:B------:R-:W-:Y:S02]  /*0040*/  PRMT R56, RZ, 0x7610, R56 ;  /* 0x00007610ff387816 */ /* 0x000fe40000000038 */
[----:B------:R-:W-:Y:S01]  /*0050*/  ELECT P1, URZ, PT ;  /* 0x0000000000ff782f */ /* 0x000fe20003820000 */
[----:B---3--:R-:W-:-:S04]  /*0060*/  UISETP.NE.U32.AND UP0, UPT, UR8, URZ, UPT ;  /* 0x000000ff0800728c */ /* 0x008fc8000bf05070 */
[----:B------:R-:W-:Y:S02]  /*0070*/  UISETP.NE.AND.EX UP0, UPT, UR9, URZ, UPT, UP0 ;  /* 0x000000ff0900728c */ /* 0x000fe4000bf05300 */
[----:B----4-:R-:W-:Y:S02]  /*0080*/  ULOP3.LUT UR48, UR47, 0x1, URZ, 0xc0, !UPT ;  /* 0x000000012f307892 */ /* 0x010fe4000f8ec0ff */
[----:B------:R-:W-:Y:S01]  /*0090*/  ULOP3.LUT UR49, UR47, 0x1, URZ, 0x3c, !UPT ;  /* 0x000000012f317892 */ /* 0x000fe2000f8e3cff */
[----:B--2---:R-:W-:-:S05]  /*00a0*/  SHF.R.U32.HI R57, RZ, 0x5, R70 ;  /* 0x00000005ff397819 */ /* 0x004fca0000011646 */
[----:B------:R-:W2:Y:S02]  /*00b0*/  SHFL.IDX PT, R0, R57, RZ, 0x1f ;  /* 0x00001fff39007589 */ /* 0x000ea400000e0000 */
[----:B--2---:R-:W-:Y:S01]  /*00c0*/  R2UR UR25, R0 ;  /* 0x00000000001972ca */ /* 0x004fe200000e0000 */
[----:B-1----:R-:W-:-:S14]  /*00d0*/  BRA.U UP0, `(.L_x_0) ;  /* 0x0000000100307547 */ /* 0x002fdc000b800000 */
[----:B------:R-:W1:Y:S02]  /*00e0*/  LDCU.64 UR4, c[0x0][0x888] ;  /* 0x00011100ff0477ac */ /* 0x000e640008000a00 */
[----:B-1----:R-:W-:-:S04]  /*00f0*/  UISETP.NE.U32.AND UP0, UPT, UR4, URZ, UPT ;  /* 0x000000ff0400728c */ /* 0x002fc8000bf05070 */
[----:B------:R-:W-:-:S09]  /*0100*/  UISETP.NE.AND.EX UP0, UPT, UR5, URZ, UPT, UP0 ;  /* 0x000000ff0500728c */ /* 0x000fd2000bf05300 */
[----:B------:R-:W-:Y:S05]  /*0110*/  BRA.U !UP0, `(.L_x_1) ;  /* 0x0000000108147547 */ /* 0x000fea000b800000 */
[----:B------:R-:W1:Y:S01]  /*0120*/  LDC.64 R2, c[0x0][0x888] ;  /* 0x00022200ff027b82 */ /* 0x000e620000000a00 */
[----:B------:R-:W1:Y:S02]  /*0130*/  LDCU.64 UR4, c[0x0][0x358] ;  /* 0x00006b00ff0477ac */ /* 0x000e640008000a00 */
[----:B-1----:R1:W5:Y:S01]  /*0140*/  LDG.E R27, desc[UR4][R2.64] ;  /* 0x00000004021b7981 */ /* 0x002362000c1e1900 */
[----:B------:R-:W-:Y:S01]  /*0150*/  HFMA2 R56, -RZ, RZ, 0, 5.9604644775390625e-08 ;  /* 0x00000001ff387431 */ /* 0x000fe200000001ff */
[----:B------:R-:W-:Y:S05]  /*0160*/  BRA `(.L_x_0) ;  /* 0x00000000000c7947 */ /* 0x000fea0003800000 */
.L_x_1:
[----:B------:R-:W1:Y:S01]  /*0170*/  LDCU UR4, c[0x0][0x880] ;  /* 0x00011000ff0477ac */ /* 0x000e620008000800 */
[----:B------:R-:W-:Y:S01]  /*0180*/  HFMA2 R56, -RZ, RZ, 0, 5.9604644775390625e-08 ;  /* 0x00000001ff387431 */ /* 0x000fe200000001ff */
[----:B-1----:R-:W-:-:S07]  /*0190*/  MOV R27, UR4 ;  /* 0x00000004001b7c02 */ /* 0x002fce0008000f00 */
.L_x_0:
[----:B------:R-:W2:Y:S02]  /*01a0*/  LDCU.64 UR4, c[0x0][0x8b0] ;  /* 0x00011600ff0477ac */ /* 0x000ea40008000a00 */
[----:B--2---:R-:W-:-:S04]  /*01b0*/  UISETP.NE.U32.AND UP0, UPT, UR4, URZ, UPT ;  /* 0x000000ff0400728c */ /* 0x004fc8000bf05070 */
[----:B------:R-:W-:-:S09]  /*01c0*/  UISETP.NE.AND.EX UP0, UPT, UR5, URZ, UPT, UP0 ;  /* 0x000000ff0500728c */ /* 0x000fd2000bf05300 */
[----:B------:R-:W-:Y:S05]  /*01d0*/  BRA.U UP0, `(.L_x_2) ;  /* 0x0000000100287547 */ /* 0x000fea000b800000 */
[----:B------:R-:W2:Y:S02]  /*01e0*/  LDCU.64 UR4, c[0x0][0x8a8] ;  /* 0x00011500ff0477ac */ /* 0x000ea40008000a00 */
[----:B--2---:R-:W-:-:S04]  /*01f0*/  UISETP.NE.U32.AND UP0, UPT, UR4, URZ, UPT ;  /* 0x000000ff0400728c */ /* 0x004fc8000bf05070 */
[----:B------:R-:W-:-:S09]  /*0200*/  UISETP.NE.AND.EX UP0, UPT, UR5, URZ, UPT, UP0 ;  /* 0x000000ff0500728c */ /* 0x000fd2000bf05300 */
[----:B------:R-:W-:Y:S05]  /*0210*/  BRA.U !UP0, `(.L_x_3) ;  /* 0x0000000108107547 */ /* 0x000fea000b800000 */
[----:B------:R-:W2:Y:S01]  /*0220*/  LDC.64 R24, c[0x0][0x8a8] ;  /* 0x00022a00ff187b82 */ /* 0x000ea20000000a00 */
[----:B------:R-:W2:Y:S02]  /*0230*/  LDCU.64 UR4, c[0x0][0x358] ;  /* 0x00006b00ff0477ac */ /* 0x000ea40008000a00 */
[----:B--2---:R2:W5:Y:S01]  /*0240*/  LDG.E R24, desc[UR4][R24.64] ;  /* 0x0000000418187981 */ /* 0x004562000c1e1900 */
[----:B------:R-:W-:Y:S05]  /*0250*/  BRA `(.L_x_2) ;  /* 0x0000000000087947 */ /* 0x000fea0003800000 */
.L_x_3:
[----:B------:R-:W2:Y:S02]  /*0260*/  LDCU UR4, c[0x0][0x8a0] ;  /* 0x00011400ff0477ac */ /* 0x000ea40008000800 */
[----:B--2---:R-:W-:Y:S02]  /*0270*/  MOV R24, UR4 ;  /* 0x0000000400187c02 */ /* 0x004fe40008000f00 */
.L_x_2:
[----:B------:R-:W-:Y:S01]  /*0280*/  IMAD.U32 R0, RZ, RZ, UR25 ;  /* 0x00000019ff007e24 */ /* 0x000fe2000f8e00ff */
[----:B------:R-:W-:Y:S04]  /*0290*/  BSSY.RECONVERGENT B0, `(.L_x_4) ;  /* 0x000000c000007945 */ /* 0x000fe80003800200 */
[C---:B------:R-:W-:Y:S02]  /*02a0*/  ISETP.NE.OR P2, PT, R0.reuse, 0x1, !P1 ;  /* 0x000000010000780c */ /* 0x040fe40004f45670 */
[----:B------:R-:W-:-:S11]  /*02b0*/  ISETP.NE.OR P0, PT, R0, 0x3, !P1 ;  /* 0x000000030000780c */ /* 0x000fd60004f05670 */
[----:B------:R-:W-:Y:S05]  /*02c0*/  @P2 BRA `(.L_x_5) ;  /* 0x0000000000202947 */ /* 0x000fea0003800000 */
[----:B------:R-:W3:Y:S02]  /*02d0*/  LDCU.64 UR4, c[0x0][0x348] ;  /* 0x00006900ff0477ac */ /* 0x000ee40008000a00 */
[----:B---3--:R-:W-:Y:S02]  /*02e0*/  UIADD3 UR6, UP1, UPT, UR4, 0x80, URZ ;  /* 0x0000008004067890 */ /* 0x008fe4000ff3e0ff */
[----:B------:R-:W-:Y:S02]  /*02f0*/  UIADD3 UR4, UP0, UPT, UR4, 0x180, URZ ;  /* 0x0000018004047890 */ /* 0x000fe4000ff1e0ff */
[----:B------:R-:W-:Y:S02]  /*0300*/  UIADD3.X UR7, UPT, UPT, URZ, UR5, URZ, UP1, !UPT ;  /* 0x00000005ff077290 */ /* 0x000fe40008ffe4ff */
[----:B------:R-:W-:-:S07]  /*0310*/  UIADD3.X UR5, UPT, UPT, URZ, UR5, URZ, UP0, !UPT ;  /* 0x00000005ff057290 */ /* 0x000fce00087fe4ff */
[----:B------:R3:W-:Y:S02]  /*0320*/  UTMACCTL.PF [UR6] ;  /* 0x00000000060079b9 */ /* 0x0007e40008040000 */
[----:B------:R3:W-:Y:S02]  /*0330*/  UTMACCTL.PF [UR4] ;  /* 0x00000000040079b9 */ /* 0x0007e40008040000 */
[----:B---3--:R-:W-:Y:S01]  /*0340*/  NOP ;  /* 0x0000000000007918 */ /* 0x008fe20000000000 */
.L_x_5:
[----:B------:R-:W-:Y:S05]  /*0350*/  BSYNC.RECONVERGENT B0 ;  /* 0x0000000000007941 */ /* 0x000fea0003800200 */
.L_x_4:
[----:B------:R-:W-:Y:S04]  /*0360*/  BSSY.RECONVERGENT B0, `(.L_x_6) ;  /* 0x000000a000007945 */ /* 0x000fe80003800200 */
        /* <DEDUP_REMOVED lines=9> */
.L_x_7:
[----:B------:R-:W-:Y:S05]  /*0400*/  BSYNC.RECONVERGENT B0 ;  /* 0x0000000000007941 */ /* 0x000fea0003800200 */
.L_x_6:
[----:B------:R-:W3:Y:S01]  /*0410*/  LDCU.64 UR4, c[0x0][0x888] ;  /* 0x00011100ff0477ac */ /* 0x000ee20008000a00 */
[----:B------:R-:W-:Y:S02]  /*0420*/  UISETP.EQ.U32.AND UP1, UPT, UR8, URZ, UPT ;  /* 0x000000ff0800728c */ /* 0x000fe4000bf22070 */
[----:B------:R-:W-:Y:S02]  /*0430*/  UPLOP3.LUT UP3, UPT, UPT, UPT, UPT, 0x80, 0x8 ;  /* 0x000000000008789c */ /* 0x000fe40003f6f070 */
[----:B---3--:R-:W-:-:S04]  /*0440*/  UISETP.NE.U32.AND UP0, UPT, UR4, URZ, UPT ;  /* 0x000000ff0400728c */ /* 0x008fc8000bf05070 */
[----:B------:R-:W-:-:S04]  /*0450*/  UISETP.NE.AND.EX UP0, UPT, UR5, URZ, UPT, UP0 ;  /* 0x000000ff0500728c */ /* 0x000fc8000bf05300 */
[----:B------:R-:W-:-:S04]  /*0460*/  UISETP.EQ.OR.EX UP2, UPT, UR9, URZ, !UP0, UP1 ;  /* 0x000000ff0900728c */ /* 0x000fc8000c742710 */
[----:B------:R-:W-:-:S06]  /*0470*/  UP2UR UR4, UPR, URZ, 0x4 ;  /* 0x00000004ff047883 */ /* 0x000fcc0008000000 */
[----:B------:R-:W-:Y:S01]  /*0480*/  MOV R59, UR4 ;  /* 0x00000004003b7c02 */ /* 0x000fe20008000f00 */
[----:B------:R-:W-:Y:S06]  /*0490*/  BRA.U !UP2, `(.L_x_8) ;  /* 0x000000010a207547 */ /* 0x000fec000b800000 */
[----:B------:R-:W-:Y:S01]  /*04a0*/  UISETP.NE.U32.AND UP1, UPT, UR8, URZ, UPT ;  /* 0x000000ff0800728c */ /* 0x000fe2000bf25070 */
[----:B-----5:R-:W-:Y:S01]  /*04b0*/  FSETP.NEU.AND P0, PT, R27, RZ, PT ;  /* 0x000000ff1b00720b */ /* 0x020fe20003f0d000 */
[----:B------:R-:W-:Y:S02]  /*04c0*/  USEL UR4, URZ, 0xffffffff, UP0 ;  /* 0xffffffffff047887 */ /* 0x000fe40008000000 */
[----:B------:R-:W-:-:S10]  /*04d0*/  UISETP.NE.AND.EX UP1, UPT, UR9, URZ, UPT, UP1 ;  /* 0x000000ff0900728c */ /* 0x000fd4000bf25310 */
[----:B------:R-:W-:Y:S01]  /*04e0*/  VOTEU.ANY UP0, P0 ;  /* 0x0000000000ff7886 */ /* 0x000fe20000000100 */
[----:B------:R-:W-:-:S04]  /*04f0*/  @!UP1 USEL UR4, URZ, 0xffffffff, UP0 ;  /* 0xffffffffff049887 */ /* 0x000fc80008000000 */
[----:B------:R-:W-:-:S04]  /*0500*/  ULOP3.LUT UR4, UR4, 0x1, URZ, 0xc0, !UPT ;  /* 0x0000000104047892 */ /* 0x000fc8000f8ec0ff */
[----:B------:R-:W-:-:S11]  /*0510*/  UISETP.NE.U32.AND UP3, UPT, UR4, 0x1, UPT ;  /* 0x000000010400788c */ /* 0x000fd6000bf65070 */
.L_x_8:
[----:B------:R-:W3:Y:S01]  /*0520*/  SHFL.IDX PT, R0, R57, RZ, 0x1f ;  /* 0x00001fff39007589 */ /* 0x000ee200000e0000 */
[----:B------:R-:W-:-:S04]  /*0530*/  UISETP.NE.AND UP0, UPT, UR25, 0x2, UPT ;  /* 0x000000021900788c */ /* 0x000fc8000bf05270 */
[----:B------:R-:W-:Y:S02]  /*0540*/  UISETP.EQ.AND UP1, UPT, UR48, URZ, !UP0 ;  /* 0x000000ff3000728c */ /* 0x000fe4000c722270 */
[----:B------:R-:W-:-:S04]  /*0550*/  USEL UR46, URZ, 0x1, UP0 ;  /* 0x00000001ff2e7887 */ /* 0x000fc80008000000 */
[----:B------:R-:W-:Y:S02]  /*0560*/  PLOP3.LUT P3, PT, P1, PT, UP1, 0x80, 0x8 ;  /* 0x000000000008781c */ /* 0x000fe40000f6f018 */
[----:B---3--:R-:W-:-:S13]  /*0570*/  ISETP.NE.AND P0, PT, R0, RZ, PT ;  /* 0x000000ff0000720c */ /* 0x008fda0003f05270 */
[----:B------:R-:W-:Y:S05]  /*0580*/  @P0 BRA `(.L_x_9) ;  /* 0x00000000004c0947 */ /* 0x000fea0003800000 */
[----:B------:R-:W-:Y:S01]  /*0590*/  UMOV UR4, 0x400 ;  /* 0x0000040000047882 */ /* 0x000fe20000000000 */
[----:B------:R-:W-:Y:S01]  /*05a0*/  UMOV UR8, 0x1 ;  /* 0x0000000100087882 */ /* 0x000fe20000000000 */
[----:B------:R-:W-:Y:S01]  /*05b0*/  UMOV UR6, 0x2 ;  /* 0x0000000200067882 */ /* 0x000fe20000000000 */
[----:B------:R-:W-:Y:S02]  /*05c0*/  ULEA UR4, UR47, UR4, 0x18 ;  /* 0x000000042f047291 */ /* 0x000fe4000f8ec0ff */
[----:B------:R-:W-:-:S04]  /*05d0*/  UIADD3 UR8, UPT, UPT, -UR8, 0x100000, URZ ;  /* 0x0010000008087890 */ /* 0x000fc8000fffe1ff */
[----:B------:R-:W-:Y:S02]  /*05e0*/  USHF.L.U32 UR9, UR8, 0xb, URZ ;  /* 0x0000000b08097899 */ /* 0x000fe400080006ff */
[----:B------:R-:W-:Y:S02]  /*05f0*/  USHF.L.U32 UR8, UR8, 0x1, URZ ;  /* 0x0000000108087899 */ /* 0x000fe400080006ff */
[----:B------:R-:W-:-:S04]  /*0600*/  UIADD3 UR6, UPT, UPT, -UR6, 0x100000, URZ ;  /* 0x0010000006067890 */ /* 0x000fc8000fffe1ff */
[----:B------:R-:W-:Y:S02]  /*0610*/  USHF.L.U32 UR7, UR6, 0xb, URZ ;  /* 0x0000000b06077899 */ /* 0x000fe400080006ff */
[----:B------:R-:W-:Y:S01]  /*0620*/  USHF.L.U32 UR6, UR6, 0x1, URZ ;  /* 0x0000000106067899 */ /* 0x000fe200080006ff */
[----:B------:R-:W-:Y:S01]  /*0630*/  ELECT P0, URZ, PT ;  /* 0x0000000000ff782f */ /* 0x000fe20003800000 */
[----:B------:R-:W3:Y:S02]  /*0640*/  FENCE.VIEW.ASYNC.S ;  /* 0x00000000000073c6 */ /* 0x000ee40000000000 */
[----:B---3--:R3:W4:Y:S08]  /*0650*/  SYNCS.EXCH.64 URZ, [UR4], UR8 ;  /* 0x0000000804ff75b2 */ /* 0x0087300008000100 */
[----:B------:R3:W1:Y:S01]  /*0660*/  SYNCS.EXCH.64 URZ, [UR4+0x18], UR6 ;  /* 0x0000180604ff75b2 */ /* 0x0006620008000100 */
[----:B------:R3:W1:Y:S01]  /*0670*/  SYNCS.EXCH.64 URZ, [UR4+0x8], UR8 ;  /* 0x0000080804ff75b2 */ /* 0x0006620008000100 */
[----:B------:R3:W1:Y:S01]  /*0680*/  SYNCS.EXCH.64 URZ, [UR4+0x20], UR6 ;  /* 0x0000200604ff75b2 */ /* 0x0006620008000100 */
[----:B------:R3:W1:Y:S01]  /*0690*/  SYNCS.EXCH.64 URZ, [UR4+0x10], UR8 ;  /* 0x0000100804ff75b2 */ /* 0x0006620008000100 */
[----:B------:R3:W1:Y:S01]  /*06a0*/  SYNCS.EXCH.64 URZ, [UR4+0x28], UR6 ;  /* 0x0000280604ff75b2 */ /* 0x0006620008000100 */
[----:B------:R-:W-:Y:S01]  /*06b0*/  NOP ;  /* 0x0000000000007918 */ /* 0x000fe20000000000 */
.L_x_9:
[----:B------:R-:W2:Y:S01]  /*06c0*/  SHFL.IDX PT, R0, R57, RZ, 0x1f ;  /* 0x00001fff39007589 */ /* 0x000ea200000e0000 */
[----:B------:R-:W-:Y:S01]  /*06d0*/  NOP ;  /* 0x0000000000007918 */ /* 0x000fe20000000000 */
[----:B--2---:R-:W-:-:S13]  /*06e0*/  ISETP.NE.AND P0, PT, R0, 0x1, PT ;  /* 0x000000010000780c */ /* 0x004fda0003f05270 */
[----:B------:R-:W-:Y:S05]  /*06f0*/  @P0 BRA `(.L_x_10) ;  /* 0x0000000000540947 */ /* 0x000fea0003800000 */
[----:B---3--:R-:W-:Y:S01]  /*0700*/  UMOV UR4, 0x400 ;  /* 0x0000040000047882 */ /* 0x008fe20000000000 */
        /* <DEDUP_REMOVED lines=10> */
[----:B------:R-:W2:Y:S02]  /*07b0*/  FENCE.VIEW.ASYNC.S ;  /* 0x00000000000073c6 */ /* 0x000ea40000000000 */
[----:B--2---:R2:W3:Y:S08]  /*07c0*/  SYNCS.EXCH.64 URZ, [UR4+0x30], UR8 ;  /* 0x0000300804ff75b2 */ /* 0x0044f00008000100 */
[----:B------:R2:W1:Y:S01]  /*07d0*/  SYNCS.EXCH.64 URZ, [UR4+0x50], UR6 ;  /* 0x0000500604ff75b2 */ /* 0x0004620008000100 */
[----:B------:R2:W1:Y:S01]  /*07e0*/  SYNCS.EXCH.64 URZ, [UR4+0x38], UR8 ;  /* 0x0000380804ff75b2 */ /* 0x0004620008000100 */
[----:B------:R2:W1:Y:S01]  /*07f0*/  SYNCS.EXCH.64 URZ, [UR4+0x58], UR6 ;  /* 0x0000580604ff75b2 */ /* 0x0004620008000100 */
[----:B------:R2:W1:Y:S01]  /*0800*/  SYNCS.EXCH.64 URZ, [UR4+0x40], UR8 ;  /* 0x0000400804ff75b2 */ /* 0x0004620008000100 */
[----:B------:R2:W1:Y:S01]  /*0810*/  SYNCS.EXCH.64 URZ, [UR4+0x60], UR6 ;  /* 0x0000600604ff75b2 */ /* 0x0004620008000100 */
[----:B------:R2:W1:Y:S01]  /*0820*/  SYNCS.EXCH.64 URZ, [UR4+0x48], UR8 ;  /* 0x0000480804ff75b2 */ /* 0x0004620008000100 */
[----:B------:R2:W1:Y:S01]  /*0830*/  SYNCS.EXCH.64 URZ, [UR4+0x68], UR6 ;  /* 0x0000680604ff75b2 */ /* 0x0004620008000100 */
[----:B------:R-:W-:Y:S01]  /*0840*/  NOP ;  /* 0x0000000000007918 */ /* 0x000fe20000000000 */
.L_x_10:
[----:B------:R-:W4:Y:S01]  /*0850*/  SHFL.IDX PT, R0, R57, RZ, 0x1f ;  /* 0x00001fff39007589 */ /* 0x000f2200000e0000 */
[----:B------:R-:W-:Y:S01]  /*0860*/  NOP ;  /* 0x0000000000007918 */ /* 0x000fe20000000000 */
[----:B----4-:R-:W-:-:S13]  /*0870*/  ISETP.NE.AND P0, PT, R0, 0x3, PT ;  /* 0x000000030000780c */ /* 0x010fda0003f05270 */
[----:B------:R-:W-:Y:S05]  /*0880*/  @P0 BRA `(.L_x_11) ;  /* 0x00000000002c0947 */ /* 0x000fea0003800000 */
[----:B--23--:R-:W-:Y:S01]  /*0890*/  UMOV UR6, 0x400 ;  /* 0x0000040000067882 */ /* 0x00cfe20000000000 */
[----:B------:R-:W-:Y:S01]  /*08a0*/  UMOV UR4, 0x20 ;  /* 0x0000002000047882 */ /* 0x000fe20000000000 */
[----:B------:R-:W-:Y:S02]  /*08b0*/  ULEA UR6, UR47, UR6, 0x18 ;  /* 0x000000062f067291 */ /* 0x000fe4000f8ec0ff */
[----:B------:R-:W-:-:S04]  /*08c0*/  UIADD3 UR4, UPT, UPT, -UR4, 0x100000, URZ ;  /* 0x0010000004047890 */ /* 0x000fc8000fffe1ff */
[----:B------:R-:W-:Y:S02]  /*08d0*/  USHF.L.U32 UR5, UR4, 0xb, URZ ;  /* 0x0000000b04057899 */ /* 0x000fe400080006ff */
[----:B------:R-:W-:Y:S01]  /*08e0*/  USHF.L.U32 UR4, UR4, 0x1, URZ ;  /* 0x0000000104047899 */ /* 0x000fe200080006ff */
[----:B------:R-:W-:Y:S01]  /*08f0*/  ELECT P0, URZ, PT ;  /* 0x0000000000ff782f */ /* 0x000fe20003800000 */
[----:B------:R-:W2:Y:S10]  /*0900*/  FENCE.VIEW.ASYNC.S ;  /* 0x00000000000073c6 */ /* 0x000eb40000000000 */
[----:B--2---:R4:W2:Y:S01]  /*0910*/  SYNCS.EXCH.64 URZ, [UR6+0x70], UR4 ;  /* 0x0000700406ff75b2 */ /* 0x0048a20008000100 */
[----:B------:R4:W3:Y:S02]  /*0920*/  SYNCS.EXCH.64 URZ, [UR6+0x78], UR4 ;  /* 0x0000780406ff75b2 */ /* 0x0008e40008000100 */
[----:B----4-:R-:W-:Y:S01]  /*0930*/  NOP ;  /* 0x0000000000007918 */ /* 0x010fe20000000000 */
.L_x_11:
[----:B------:R-:W4:Y:S01]  /*0940*/  SHFL.IDX PT, R0, R57, RZ, 0x1f ;  /* 0x00001fff39007589 */ /* 0x000f2200000e0000 */
[----:B------:R-:W-:Y:S01]  /*0950*/  NOP ;  /* 0x0000000000007918 */ /* 0x000fe20000000000 */
[----:B----4-:R-:W-:-:S13]  /*0960*/  ISETP.NE.AND P0, PT, R0, 0x4, PT ;  /* 0x000000040000780c */ /* 0x010fda0003f05270 */
[----:B------:R-:W-:Y:S05]  /*0970*/  @P0 BRA `(.L_x_12) ;  /* 0x0000000000480947 */ /* 0x000fea0003800000 */
[----:B--23--:R-:W-:Y:S01]  /*0980*/  UMOV UR4, 0x3a0 ;  /* 0x000003a000047882 */ /* 0x00cfe20000000000 */
[----:B------:R-:W-:Y:S01]  /*0990*/  UMOV UR6, 0x400 ;  /* 0x0000040000067882 */ /* 0x000fe20000000000 */
[----:B------:R-:W-:Y:S01]  /*09a0*/  USEL UR4, UR4, 0x320, UP3 ;  /* 0x0000032004047887 */ /* 0x000fe20009800000 */
        /* <DEDUP_REMOVED lines=10> */
[----:B--2---:R4:W2:Y:S08]  /*0a50*/  SYNCS.EXCH.64 URZ, [UR6+0x80], UR8 ;  /* 0x0000800806ff75b2 */ /* 0x0048b00008000100 */
[----:B------:R4:W3:Y:S01]  /*0a60*/  SYNCS.EXCH.64 URZ, [UR6+0x90], UR4 ;  /* 0x0000900406ff75b2 */ /* 0x0008e20008000100 */
[----:B------:R4:W1:Y:S01]  /*0a70*/  SYNCS.EXCH.64 URZ, [UR6+0x88], UR8 ;  /* 0x0000880806ff75b2 */ /* 0x0008620008000100 */
[----:B------:R4:W1:Y:S02]  /*0a80*/  SYNCS.EXCH.64 URZ, [UR6+0x98], UR4 ;  /* 0x0000980406ff75b2 */ /* 0x0008640008000100 */
[----:B----4-:R-:W-:Y:S01]  /*0a90*/  NOP ;  /* 0x0000000000007918 */ /* 0x010fe20000000000 */
.L_x_12:
[----:B------:R-:W4:Y:S01]  /*0aa0*/  SHFL.IDX PT, R0, R57, RZ, 0x1f ;  /* 0x00001fff39007589 */ /* 0x000f2200000e0000 */
[----:B------:R-:W-:Y:S01]  /*0ab0*/  NOP ;  /* 0x0000000000007918 */ /* 0x000fe20000000000 */
[----:B----4-:R-:W-:-:S13]  /*0ac0*/  ISETP.NE.AND P0, PT, R0, 0x5, PT ;  /* 0x000000050000780c */ /* 0x010fda0003f05270 */
[----:B------:R-:W-:Y:S05]  /*0ad0*/  @P0 BRA `(.L_x_13) ;  /* 0x0000000000540947 */ /* 0x000fea0003800000 */
[----:B--23--:R-:W-:Y:S01]  /*0ae0*/  UMOV UR4, 0x400 ;  /* 0x0000040000047882 */ /* 0x00cfe20000000000 */
        /* <DEDUP_REMOVED lines=14> */
[----:B------:R4:W1:Y:S01]  /*0bd0*/  SYNCS.EXCH.64 URZ, [UR4+0xc8], UR8 ;  /* 0x0000c80804ff75b2 */ /* 0x0008620008000100 */
[----:B------:R4:W1:Y:S01]  /*0be0*/  SYNCS.EXCH.64 URZ, [UR4+0xb0], UR6 ;  /* 0x0000b00604ff75b2 */ /* 0x0008620008000100 */
[----:B------:R4:W1:Y:S01]  /*0bf0*/  SYNCS.EXCH.64 URZ, [UR4+0xd0], UR8 ;  /* 0x0000d00804ff75b2 */ /* 0x0008620008000100 */
[----:B------:R4:W1:Y:S01]  /*0c00*/  SYNCS.EXCH.64 URZ, [UR4+0xb8], UR6 ;  /* 0x0000b80604ff75b2 */ /* 0x0008620008000100 */
[----:B------:R4:W1:Y:S02]  /*0c10*/  SYNCS.EXCH.64 URZ, [UR4+0xd8], UR8 ;  /* 0x0000d80804ff75b2 */ /* 0x0008640008000100 */
[----:B----4-:R-:W-:Y:S01]  /*0c20*/  NOP ;  /* 0x0000000000007918 */ /* 0x010fe20000000000 */
.L_x_13:
[----:B------:R-:W4:Y:S01]  /*0c30*/  SHFL.IDX PT, R0, R57, RZ, 0x1f ;  /* 0x00001fff39007589 */ /* 0x000f2200000e0000 */
[----:B------:R-:W-:Y:S01]  /*0c40*/  ISETP.NE.OR P1, PT, RZ, UR25, !P1 ;  /* 0x00000019ff007c0c */ /* 0x000fe2000cf25670 */
        /* <DEDUP_REMOVED lines=12> */
[----:B------:R4:W3:Y:S01]  /*0d10*/  SYNCS.EXCH.64 URZ, [UR4+0xf0], UR6 ;  /* 0x0000f00604ff75b2 */ /* 0x0008e20008000100 */
[----:B------:R4:W1:Y:S01]  /*0d20*/  SYNCS.EXCH.64 URZ, [UR4+0xe8], UR6 ;  /* 0x0000e80604ff75b2 */ /* 0x0008620008000100 */
[----:B------:R4:W1:Y:S02]  /*0d30*/  SYNCS.EXCH.64 URZ, [UR4+0xf8], UR6 ;  /* 0x0000f80604ff75b2 */ /* 0x0008640008000100 */
[----:B----4-:R-:W-:Y:S01]  /*0d40*/  NOP ;  /* 0x0000000000007918 */ /* 0x010fe20000000000 */
.L_x_14:
[----:B------:R-:W-:Y:S01]  /*0d50*/  VOTEU.ALL UP0, P1 ;  /* 0x0000000000ff7886 */ /* 0x000fe20000800000 */
[----:B--23--:R-:W-:Y:S01]  /*0d60*/  UMOV UR4, 0x20 ;  /* 0x0000002000047882 */ /* 0x00cfe20000000000 */
[----:B------:R-:W2:Y:S01]  /*0d70*/  LDCU UR7, c[0x0][0x36c] ;  /* 0x00006d80ff0777ac */ /* 0x000ea20008000800 */
[----:B------:R-:W-:Y:S01]  /*0d80*/  NOP ;  /* 0x0000000000007918 */ /* 0x000fe20000000000 */
[----:B------:R-:W-:Y:S01]  /*0d90*/  LOP3.LUT R0, R70, 0x1f, RZ, 0xc0, !PT ;  /* 0x0000001f46007812 */ /* 0x000fe200078ec0ff */
[----:B------:R-:W-:Y:S01]  /*0da0*/  @!UP0 UMOV UR6, 0x400 ;  /* 0x0000040000068882 */ /* 0x000fe20000000000 */
[----:B------:R-:W-:-:S04]  /*0db0*/  @!UP0 UIADD3 UR4, UPT, UPT, -UR4, 0x100000, URZ ;  /* 0x0010000004048890 */ /* 0x000fc8000fffe1ff */
[----:B------:R-:W-:Y:S02]  /*0dc0*/  @!UP0 USHF.L.U32 UR5, UR4, 0xb, URZ ;  /* 0x0000000b04058899 */ /* 0x000fe400080006ff */
[----:B------:R-:W-:Y:S02]  /*0dd0*/  @!UP0 USHF.L.U32 UR4, UR4, 0x1, URZ ;  /* 0x0000000104048899 */ /* 0x000fe400080006ff */
[----:B------:R-:W-:Y:S01]  /*0de0*/  @!UP0 ULEA UR6, UR47, UR6, 0x18 ;  /* 0x000000062f068291 */ /* 0x000fe2000f8ec0ff */
[----:B------:R-:W-:Y:S01]  /*0df0*/  VOTEU.ALL UP0, P1 ;  /* 0x0000000000ff7886 */ /* 0x000fe20000800000 */
[----:B------:R-:W-:Y:S02]  /*0e00*/  UISETP.NE.AND UP4, UPT, UR25, URZ, UPT ;  /* 0x000000ff1900728c */ /* 0x000fe4000bf85270 */
[----:B--2---:R-:W-:Y:S01]  /*0e10*/  UISETP.EQ.U32.AND UP5, UPT, UR7, 0x1, UPT ;  /* 0x000000010700788c */ /* 0x004fe2000bfa2070 */
[----:B------:R-:W2:Y:S07]  /*0e20*/  FENCE.VIEW.ASYNC.S ;  /* 0x00000000000073c6 */ /* 0x000eae0000000000 */
[----:B--2---:R2:W3:Y:S01]  /*0e30*/  @!UP0 SYNCS.EXCH.64 URZ, [UR6+0x100], UR4 ;  /* 0x0001000406ff85b2 */ /* 0x0044e20008000100 */
[----:B------:R-:W-:Y:S05]  /*0e40*/  BRA.U !UP5, `(.L_x_15) ;  /* 0x000000010d087547 */ /* 0x000fea000b800000 */
[----:B-1-3--:R-:W-:Y:S01]  /*0e50*/  UCGABAR_ARV ;  /* 0x00000000000079c7 */ /* 0x00afe20008000000 */
[----:B------:R-:W-:Y:S05]  /*0e60*/  BRA `(.L_x_16) ;  /* 0x0000000000047947 */ /* 0x000fea0003800000 */
.L_x_15:
[----:B-1-3--:R-:W-:Y:S01]  /*0e70*/  NOP ;  /* 0x0000000000007918 */ /* 0x00afe20000000000 */
.L_x_16:
[----:B------:R-:W1:Y:S01]  /*0e80*/  S2UR UR20, SR_CTAID.X ;  /* 0x00000000001479c3 */ /* 0x000e620000002500 */
[----:B------:R-:W-:-:S05]  /*0e90*/  CS2R.32 R58, SR_CgaSize ;  /* 0x00000000003a7805 */ /* 0x000fca0000008a00 */
[----:B------:R-:W-:-:S05]  /*0ea0*/  IMAD R58, R58, -0xa0, RZ ;  /* 0xffffff603a3a7824 */ /* 0x000fca00078e02ff */
[----:B--2---:R-:W-:-:S14]  /*0eb0*/  R2UR UR5, R58 ;  /* 0x000000003a0572ca */ /* 0x004fdc00000e0000 */
[----:B------:R-:W2:Y:S01]  /*0ec0*/  LDCU UR5, c[0x0][UR5+0x2b0] ;  /* 0x00005600050577ac */ /* 0x000ea20008000800 */
[----:B------:R-:W-:-:S05]  /*0ed0*/  CS2R.32 R58, SR_CgaSize ;  /* 0x00000000003a7805 */ /* 0x000fca0000008a00 */
[----:B------:R-:W-:-:S05]  /*0ee0*/  IMAD R58, R58, -0xa0, RZ ;  /* 0xffffff603a3a7824 */ /* 0x000fca00078e02ff */
[----:B------:R-:W-:-:S14]  /*0ef0*/  R2UR UR4, R58 ;  /* 0x000000003a0472ca */ /* 0x000fdc00000e0000 */
[----:B------:R-:W3:Y:S01]  /*0f00*/  LDCU UR4, c[0x0][UR4+0x2b4] ;  /* 0x00005680040477ac */ /* 0x000ee20008000800 */
[----:B------:R-:W4:Y:S01]  /*0f10*/  S2UR UR7, SR_CTAID.Y ;  /* 0x00000000000779c3 */ /* 0x000f220000002600 */
[----:B------:R-:W-:-:S05]  /*0f20*/  CS2R.32 R58, SR_CgaSize ;  /* 0x00000000003a7805 */ /* 0x000fca0000008a00 */
[----:B------:R-:W-:-:S05]  /*0f30*/  IMAD R58, R58, -0xa0, RZ ;  /* 0xffffff603a3a7824 */ /* 0x000fca00078e02ff */
[----:B------:R-:W-:-:S14]  /*0f40*/  R2UR UR8, R58 ;  /* 0x000000003a0872ca */ /* 0x000fdc00000e0000 */
[----:B------:R-:W3:Y:S01]  /*0f50*/  LDCU UR8, c[0x0][UR8+0x2a0] ;  /* 0x00005400080877ac */ /* 0x000ee20008000800 */
[----:B------:R-:W3:Y:S01]  /*0f60*/  LDCU UR21, c[0x0][0xb24] ;  /* 0x00016480ff1577ac */ /* 0x000ee20008000800 */
[----:B------:R-:W1:Y:S01]  /*0f70*/  S2UR UR36, SR_CTAID.Z ;  /* 0x00000000002479c3 */ /* 0x000e620000002700 */
[----:B------:R-:W-:-:S05]  /*0f80*/  CS2R.32 R58, SR_CgaSize ;  /* 0x00000000003a7805 */ /* 0x000fca0000008a00 */
[----:B------:R-:W-:-:S05]  /*0f90*/  IMAD R58, R58, -0xa0, RZ ;  /* 0xffffff603a3a7824 */ /* 0x000fca00078e02ff */
[----:B------:R-:W-:-:S14]  /*0fa0*/  R2UR UR63, R58 ;  /* 0x000000003a3f72ca */ /* 0x000fdc00000e0000 */
[----:B------:R-:W3:Y:S01]  /*0fb0*/  LDCU UR63, c[0x0][UR63+0x2a4] ;  /* 0x000054803f3f77ac */ /* 0x000ee20008000800 */
[----:B------:R-:W-:Y:S02]  /*0fc0*/  UISETP.GT.U32.AND UP0, UPT, UR48, 0xffff, UPT ;  /* 0x0000ffff3000788c */ /* 0x000fe4000bf04070 */
[----:B------:R-:W-:Y:S01]  /*0fd0*/  USHF.L.U32 UR27, UR47, 0x9, URZ ;  /* 0x000000092f1b7899 */ /* 0x000fe200080006ff */
[----:B-1----:R-:W-:Y:S01]  /*0fe0*/  I2FP.F32.U32 R3, UR20 ;  /* 0x0000001400037c45 */ /* 0x002fe20008201000 */
[----:B------:R-:W-:Y:S01]  /*0ff0*/  UMOV UR30, 0x5 ;  /* 0x00000005001e7882 */ /* 0x000fe20000000000 */
[----:B------:R-:W1:Y:S03]  /*1000*/  LDCU UR45, c[0x0][0xb24] ;  /* 0x00016480ff2d77ac */ /* 0x000e660008000800 */
[----:B--2---:R-:W-:Y:S01]  /*1010*/  FMUL R3, R3, UR5 ;  /* 0x0000000503037c20 */ /* 0x004fe20008400000 */
[----:B------:R-:W2:Y:S01]  /*1020*/  LDCU UR29, c[0x0][0xb30] ;  /* 0x00016600ff1d77ac */ /* 0x000ea20008000800 */
[----:B----4-:R-:W-:Y:S01]  /*1030*/  I2FP.F32.U32 R2, UR7 ;  /* 0x0000000700027c45 */ /* 0x010fe20008201000 */
[----:B------:R-:W-:-:S03]  /*1040*/  USHF.L.U32 UR44, UR20, 0x6, URZ ;  /* 0x00000006142c7899 */ /* 0x000fc600080006ff */
[----:B------:R-:W4:Y:S01]  /*1050*/  F2I.U32.TRUNC.NTZ R3, R3 ;  /* 0x0000000300037305 */ /* 0x000f22000020f000 */
[----:B------:R-:W-:Y:S01]  /*1060*/  USEL UR26, UR48, 0xffff, !UP0 ;  /* 0x0000ffff301a7887 */ /* 0x000fe2000c000000 */
[----:B---3--:R-:W-:Y:S01]  /*1070*/  FMUL R2, R2, UR4 ;  /* 0x0000000402027c20 */ /* 0x008fe20008400000 */
[----:B------:R-:W-:Y:S01]  /*1080*/  UISETP.GE.AND UP2, UPT, UR21, 0x1, UPT ;  /* 0x000000011500788c */ /* 0x000fe2000bf46270 */
[----:B------:R-:W-:-:S04]  /*1090*/  UMOV UR24, UR7 ;  /* 0x0000000700187c82 */ /* 0x000fc80008000000 */
[----:B------:R-:W3:Y:S01]  /*10a0*/  F2I.U32.TRUNC.NTZ R2, R2 ;  /* 0x0000000200027305 */ /* 0x000ee2000020f000 */
[----:B----4-:R-:W-:Y:S02]  /*10b0*/  R2UR UR4, R3 ;  /* 0x00000000030472ca */ /* 0x010fe400000e0000 */
[----:B------:R-:W-:Y:S02]  /*10c0*/  PRMT R3, RZ, 0x7610, R3 ;  /* 0x00007610ff037816 */ /* 0x000fe40000000003 */
[----:B---3--:R-:W-:Y:S02]  /*10d0*/  R2UR UR6, R2 ;  /* 0x00000000020672ca */ /* 0x008fe400000e0000 */
[----:B------:R-:W-:-:S07]  /*10e0*/  PRMT R2, RZ, 0x7610, R2 ;  /* 0x00007610ff027816 */ /* 0x000fce0000000002 */
[----:B------:R-:W-:-:S04]  /*10f0*/  UIADD3 UR5, UPT, UPT, -UR4, URZ, URZ ;  /* 0x000000ff04057290 */ /* 0x000fc8000fffe1ff */
[----:B------:R-:W-:Y:S02]  /*1100*/  UIMAD UR5, UR8, UR5, UR20 ;  /* 0x00000005080572a4 */ /* 0x000fe4000f8e0214 */
[----:B------:R-:W-:-:S04]  /*1110*/  UIADD3 UR4, UPT, UPT, -UR6, URZ, URZ ;  /* 0x000000ff06047290 */ /* 0x000fc8000fffe1ff */
[----:B------:R-:W-:Y:S01]  /*1120*/  IMAD.U32 R58, RZ, RZ, UR5 ;  /* 0x00000005ff3a7e24 */ /* 0x000fe2000f8e00ff */
[----:B------:R-:W-:Y:S01]  /*1130*/  UIMAD UR63, UR63, UR4, UR7 ;  /* 0x000000043f3f72a4 */ /* 0x000fe2000f8e0207 */
[----:B-12---:R-:W-:Y:S11]  /*1140*/  BRA.U UP4, `(.L_x_17) ;  /* 0x0000000104407547 */ /* 0x006ff6000b800000 */
[----:B------:R-:W-:-:S13]  /*1150*/  R2UR UR4, R58 ;  /* 0x000000003a0472ca */ /* 0x000fda00000e0000 */
[----:B------:R-:W-:Y:S02]  /*1160*/  UISETP.GT.U32.AND UP0, UPT, UR4, 0x1, UPT ;  /* 0x000000010400788c */ /* 0x000fe4000bf04070 */
[----:B------:R-:W-:Y:S02]  /*1170*/  ULOP3.LUT UR4, UR4, 0xfffffffe, URZ, 0xc0, !UPT ;  /* 0xfffffffe04047892 */ /* 0x000fe4000f8ec0ff */
[----:B------:R-:W-:Y:S02]  /*1180*/  UISETP.NE.AND UP1, UPT, UR63, URZ, UP0 ;  /* 0x000000ff3f00728c */ /* 0x000fe40008725270 */
[----:B------:R-:W-:Y:S02]  /*1190*/  UISETP.NE.AND UP0, UPT, UR63, 0x1, UP0 ;  /* 0x000000013f00788c */ /* 0x000fe40008705270 */
[----:B------:R-:W-:Y:S02]  /*11a0*/  USEL UR7, URZ, 0x1, UP1 ;  /* 0x00000001ff077887 */ /* 0x000fe40008800000 */
[----:B------:R-:W-:-:S02]  /*11b0*/  USEL UR6, URZ, 0x4, UP0 ;  /* 0x00000004ff067887 */ /* 0x000fc40008000000 */
[----:B------:R-:W-:Y:S02]  /*11c0*/  USEL UR5, URZ, 0x2, UP1 ;  /* 0x00000002ff057887 */ /* 0x000fe40008800000 */
[----:B------:R-:W-:Y:S02]  /*11d0*/  ULEA UR4, UR63, UR4, 0x1 ;  /* 0x000000043f047291 */ /* 0x000fe4000f8e08ff */
[----:B------:R-:W-:Y:S02]  /*11e0*/  USEL UR8, URZ, 0x8, UP0 ;  /* 0x00000008ff087887 */ /* 0x000fe40008000000 */
[----:B------:R-:W-:-:S03]  /*11f0*/  UIADD3 UR5, UPT, UPT, UR5, UR6, UR7 ;  /* 0x0000000605057290 */ /* 0x000fc6000fffe007 */
[----:B------:R-:W-:Y:S01]  /*1200*/  UMOV UR6, 0x3 ;  /* 0x0000000300067882 */ /* 0x000fe20000000000 */
[----:B------:R-:W-:Y:S02]  /*1210*/  UIADD3 UR5, UPT, UPT, UR5, UR8, URZ ;  /* 0x0000000805057290 */ /* 0x000fe4000fffe0ff */
[----:B------:R-:W-:-:S04]  /*1220*/  USHF.L.U32 UR4, UR6, UR4, URZ ;  /* 0x0000000406047299 */ /* 0x000fc800080006ff */
[----:B------:R-:W-:Y:S02]  /*1230*/  MOV R3, UR5 ;  /* 0x0000000500037c02 */ /* 0x000fe40008000f00 */
[----:B------:R-:W-:Y:S02]  /*1240*/  IMAD.U32 R2, RZ, RZ, UR4 ;  /* 0x00000004ff027e24 */ /* 0x000fe4000f8e00ff */
.L_x_17:
[----:B------:R-:W-:Y:S05]  /*1250*/  BRA.U !UP2, `(.L_x_18) ;  /* 0x000000010ad47547 */ /* 0x000fea000b800000 */
[----:B------:R-:W1:Y:S01]  /*1260*/  LDCU.128 UR12, c[0x0][0xb10] ;  /* 0x00016200ff0c77ac */ /* 0x000e620008000c00 */
[----:B------:R-:W2:Y:S01]  /*1270*/  LDCU UR6, c[0x0][0x370] ;  /* 0x00006e00ff0677ac */ /* 0x000ea20008000800 */
[----:B------:R-:W3:Y:S01]  /*1280*/  LDCU UR5, c[0x0][0x374] ;  /* 0x00006e80ff0577ac */ /* 0x000ee20008000800 */
[----:B------:R-:W4:Y:S01]  /*1290*/  LDCU UR28, c[0x0][0xb0c] ;  /* 0x00016180ff1c77ac */ /* 0x000f220008000800 */
[----:B------:R-:W4:Y:S01]  /*12a0*/  LDCU UR4, c[0x0][0xb20] ;  /* 0x00016400ff0477ac */ /* 0x000f220008000800 */
[----:B------:R-:W4:Y:S01]  /*12b0*/  LDCU.64 UR8, c[0x0][0xb28] ;  /* 0x00016500ff0877ac */ /* 0x000f220008000a00 */
[----:B-1----:R-:W-:Y:S02]  /*12c0*/  UISETP.NE.AND UP0, UPT, UR14, 0x1, UPT ;  /* 0x000000010e00788c */ /* 0x002fe4000bf05270 */
[----:B---3--:R-:W-:Y:S02]  /*12d0*/  UIMAD.WIDE.U32 UR10, UR5, UR15, URZ ;  /* 0x0000000f050a72a5 */ /* 0x008fe4000f8e00ff */
[----:B--2---:R-:W-:-:S02]  /*12e0*/  UIMAD.WIDE.U32 UR18, UR6, UR12, URZ ;  /* 0x0000000c061272a5 */ /* 0x004fc4000f8e00ff */
[----:B----4-:R-:W-:Y:S02]  /*12f0*/  UISETP.NE.AND UP1, UPT, UR28, 0x1, UPT ;  /* 0x000000011c00788c */ /* 0x010fe4000bf25270 */
[----:B------:R-:W-:Y:S01]  /*1300*/  UISETP.NE.AND UP2, UPT, UR21, 0x1, UPT ;  /* 0x000000011500788c */ /* 0x000fe2000bf45270 */
[----:B------:R-:W-:Y:S02]  /*1310*/  UMOV UR10, UR11 ;  /* 0x0000000b000a7c82 */ /* 0x000fe40008000000 */
[----:B------:R-:W-:Y:S01]  /*1320*/  UMOV UR18, UR19 ;  /* 0x0000001300127c82 */ /* 0x000fe20008000000 */
[----:B------:R-:W-:Y:S02]  /*1330*/  @UP0 USHF.R.U32.HI UR5, URZ, UR4, UR10 ;  /* 0x00000004ff050299 */ /* 0x000fe4000801160a */
[----:B------:R-:W-:Y:S02]  /*1340*/  UIMAD.WIDE.U32 UR22, UR24, UR15, URZ ;  /* 0x0000000f181672a5 */ /* 0x000fe4000f8e00ff */
[----:B------:R-:W-:-:S02]  /*1350*/  UIMAD.WIDE.U32 UR10, UR5, UR8, URZ ;  /* 0x00000008050a72a5 */ /* 0x000fc4000f8e00ff */
[----:B------:R-:W-:Y:S02]  /*1360*/  @UP1 USHF.R.U32.HI UR6, URZ, UR13, UR18 ;  /* 0x0000000dff061299 */ /* 0x000fe40008011612 */
[----:B------:R-:W-:Y:S02]  /*1370*/  UIMAD.WIDE.U32 UR16, UR20, UR12, URZ ;  /* 0x0000000c141072a5 */ /* 0x000fe4000f8e00ff */
[----:B------:R-:W-:Y:S01]  /*1380*/  UIMAD.WIDE.U32 UR18, UR6, UR8, URZ ;  /* 0x00000008061272a5 */ /* 0x000fe2000f8e00ff */
[----:B------:R-:W-:Y:S01]  /*1390*/  UMOV UR22, UR23 ;  /* 0x0000001700167c82 */ /* 0x000fe20008000000 */
[----:B------:R-:W-:Y:S01]  /*13a0*/  UMOV UR10, UR11 ;  /* 0x0000000b000a7c82 */ /* 0x000fe20008000000 */
[----:B------:R-:W-:Y:S02]  /*13b0*/  USHF.R.U32.HI UR22, URZ, UR4, UR22 ;  /* 0x00000004ff167299 */ /* 0x000fe40008011616 */
[----:B------:R-:W-:Y:S02]  /*13c0*/  @UP2 USHF.R.U32.HI UR5, URZ, UR9, UR10 ;  /* 0x00000009ff052299 */ /* 0x000fe4000801160a */
[----:B------:R-:W-:Y:S01]  /*13d0*/  UMOV UR7, UR19 ;  /* 0x0000001300077c82 */ /* 0x000fe20008000000 */
[----:B------:R-:W-:Y:S01]  /*13e0*/  UMOV UR16, UR17 ;  /* 0x0000001100107c82 */ /* 0x000fe20008000000 */
[----:B------:R-:W-:-:S02]  /*13f0*/  @UP2 USHF.R.U32.HI UR6, URZ, UR9, UR7 ;  /* 0x00000009ff062299 */ /* 0x000fc40008011607 */
[----:B------:R-:W-:Y:S02]  /*1400*/  USHF.R.U32.HI UR13, URZ, UR13, UR16 ;  /* 0x0000000dff0d7299 */ /* 0x000fe40008011610 */
[----:B------:R-:W-:Y:S02]  /*1410*/  USEL UR4, UR24, UR22, !UP0 ;  /* 0x0000001618047287 */ /* 0x000fe4000c000000 */
[----:B------:R-:W-:Y:S02]  /*1420*/  UIMAD UR7, UR5, UR21, URZ ;  /* 0x00000015050772a4 */ /* 0x000fe4000f8e02ff */
[----:B------:R-:W-:Y:S02]  /*1430*/  USEL UR5, UR20, UR13, !UP1 ;  /* 0x0000000d14057287 */ /* 0x000fe4000c800000 */
[----:B------:R-:W-:Y:S02]  /*1440*/  UIMAD UR12, UR6, UR21, URZ ;  /* 0x00000015060c72a4 */ /* 0x000fe4000f8e02ff */
[----:B------:R-:W-:-:S02]  /*1450*/  UISETP.GE.AND UP0, UPT, UR4, UR7, UPT ;  /* 0x000000070400728c */ /* 0x000fc4000bf06270 */
[----:B------:R-:W-:Y:S02]  /*1460*/  UIMAD.WIDE.U32 UR10, UR4, UR8, URZ ;  /* 0x00000008040a72a5 */ /* 0x000fe4000f8e00ff */
[----:B------:R-:W-:Y:S02]  /*1470*/  UISETP.GE.OR UP0, UPT, UR5, UR12, UP0 ;  /* 0x0000000c0500728c */ /* 0x000fe40008706670 */
[----:B------:R-:W-:Y:S02]  /*1480*/  UIMAD.WIDE.U32 UR12, UR5, UR8, URZ ;  /* 0x00000008050c72a5 */ /* 0x000fe4000f8e00ff */
[----:B------:R-:W-:Y:S01]  /*1490*/  UIADD3 UR10, UPT, UPT, -UR4, URZ, URZ ;  /* 0x000000ff040a7290 */ /* 0x000fe2000fffe1ff */
[----:B------:R-:W-:Y:S01]  /*14a0*/  UMOV UR8, UR11 ;  /* 0x0000000b00087c82 */ /* 0x000fe20008000000 */
[----:B------:R-:W-:Y:S02]  /*14b0*/  UIADD3 UR11, UPT, UPT, -UR5, URZ, URZ ;  /* 0x000000ff050b7290 */ /* 0x000fe4000fffe1ff */
[----:B------:R-:W-:-:S03]  /*14c0*/  USHF.R.U32.HI UR8, URZ, UR9, UR8 ;  /* 0x00000009ff087299 */ /* 0x000fc60008011608 */
[----:B------:R-:W-:Y:S01]  /*14d0*/  @!UP0 UMOV UR7, UR13 ;  /* 0x0000000d00078c82 */ /* 0x000fe20008000000 */
[----:B------:R-:W-:Y:S02]  /*14e0*/  UIMAD UR24, UR14, UR10, UR24 ;  /* 0x0000000a0e1872a4 */ /* 0x000fe4000f8e0218 */
[----:B------:R-:W-:Y:S02]  /*14f0*/  USEL UR8, UR4, UR8, !UP2 ;  /* 0x0000000804087287 */ /* 0x000fe4000d000000 */
[----:B------:R-:W-:Y:S02]  /*1500*/  @!UP0 USHF.R.U32.HI UR7, URZ, UR9, UR7 ;  /* 0x00000009ff078299 */ /* 0x000fe40008011607 */
[----:B------:R-:W-:Y:S02]  /*1510*/  UIADD3 UR9, UPT, UPT, -UR8, URZ, URZ ;  /* 0x000000ff08097290 */ /* 0x000fe4000fffe1ff */
[----:B------:R-:W-:Y:S02]  /*1520*/  @!UP0 USEL UR7, UR5, UR7, !UP2 ;  /* 0x0000000705078287 */ /* 0x000fe4000d000000 */
[----:B------:R-:W-:-:S02]  /*1530*/  UIMAD UR9, UR21, UR9, UR4 ;  /* 0x00000009150972a4 */ /* 0x000fc4000f8e0204 */
[----:B------:R-:W-:Y:S02]  /*1540*/  @!UP0 UIADD3 UR8, UPT, UPT, UR8, -UR7, URZ ;  /* 0x8000000708088290 */ /* 0x000fe4000fffe0ff */
[----:B------:R-:W-:Y:S02]  /*1550*/  @!UP0 UIMAD UR6, UR9, UR6, UR7 ;  /* 0x00000006090682a4 */ /* 0x000fe4000f8e0207 */
[----:B------:R-:W-:Y:S02]  /*1560*/  @!UP0 UIMAD UR4, UR8, UR21, UR5 ;  /* 0x00000015080482a4 */ /* 0x000fe4000f8e0205 */
[----:B------:R-:W-:Y:S02]  /*1570*/  UIMAD UR20, UR28, UR11, UR20 ;  /* 0x0000000b1c1472a4 */ /* 0x000fe4000f8e0214 */
[----:B------:R-:W-:Y:S01]  /*1580*/  UIMAD UR24, UR4, UR14, UR24 ;  /* 0x0000000e041872a4 */ /* 0x000fe2000f8e0218 */
[----:B------:R-:W-:Y:S02]  /*1590*/  @!UP0 UMOV UR5, UR6 ;  /* 0x0000000600058c82 */ /* 0x000fe40008000000 */
[----:B------:R-:W-:-:S12]  /*15a0*/  UIMAD UR20, UR5, UR28, UR20 ;  /* 0x0000001c051472a4 */ /* 0x000fd8000f8e0214 */
.L_x_18:
[----:B------:R-:W-:Y:S02]  /*15b0*/  UISETP.NE.AND UP1, UPT, UR29, 0x1, UPT ;  /* 0x000000011d00788c */ /* 0x000fe4000bf25270 */
[----:B------:R-:W-:Y:S02]  /*15c0*/  ULOP3.LUT UR21, UR26, 0xffff, URZ, 0xc0, !UPT ;  /* 0x0000ffff1a157892 */ /* 0x000fe4000f8ec0ff */
[----:B------:R-:W-:Y:S02]  /*15d0*/  UISETP.NE.AND UP0, UPT, UR25, 0x2, UPT ;  /* 0x000000021900788c */ /* 0x000fe4000bf05270 */
[----:B------:R-:W-:Y:S02]  /*15e0*/  ULOP3.LUT UR22, UR27, 0x400, URZ, 0xc0, !UPT ;  /* 0x000004001b167892 */ /* 0x000fe4000f8ec0ff */
[----:B------:R-:W-:Y:S02]  /*15f0*/  ULOP3.LUT UR44, UR44, 0x40, URZ, 0xc0, !UPT ;  /* 0x000000402c2c7892 */ /* 0x000fe4000f8ec0ff */
[----:B------:R-:W-:Y:S01]  /*1600*/  USHF.L.U32 UR21, UR30, UR21, URZ ;  /* 0x000000151e157299 */ /* 0x000fe200080006ff */
[----:B------:R-:W-:Y:S11]  /*1610*/  BRA.U UP1, `(.L_x_19) ;  /* 0x0000000101447547 */ /* 0x000ff6000b800000 */
[----:B------:R-:W1:Y:S01]  /*1620*/  LDCU.128 UR8, c[0x0][0xb10] ;  /* 0x00016200ff0877ac */ /* 0x000e620008000c00 */
[----:B------:R-:W2:Y:S01]  /*1630*/  LDCU UR12, c[0x0][0xb0c] ;  /* 0x00016180ff0c77ac */ /* 0x000ea20008000800 */
[----:B------:R-:W3:Y:S01]  /*1640*/  LDCU UR13, c[0x0][0xb20] ;  /* 0x00016400ff0d77ac */ /* 0x000ee20008000800 */
[----:B-1----:R-:W-:Y:S02]  /*1650*/  UIMAD.WIDE.U32 UR6, UR20, UR8, URZ ;  /* 0x00000008140672a5 */ /* 0x002fe4000f8e00ff */
[----:B------:R-:W-:Y:S02]  /*1660*/  UIMAD.WIDE.U32 UR4, UR24, UR11, URZ ;  /* 0x0000000b180472a5 */ /* 0x000fe4000f8e00ff */
[----:B--2---:R-:W-:Y:S02]  /*1670*/  UISETP.NE.AND UP2, UPT, UR12, 0x1, UPT ;  /* 0x000000010c00788c */ /* 0x004fe4000bf45270 */
[----:B------:R-:W-:Y:S01]  /*1680*/  UISETP.NE.AND UP1, UPT, UR10, 0x1, UPT ;  /* 0x000000010a00788c */ /* 0x000fe2000bf25270 */
[----:B------:R-:W-:-:S02]  /*1690*/  UMOV UR6, UR7 ;  /* 0x0000000700067c82 */ /* 0x000fc40008000000 */
[----:B------:R-:W-:Y:S01]  /*16a0*/  UMOV UR4, UR5 ;  /* 0x0000000500047c82 */ /* 0x000fe20008000000 */
[----:B------:R-:W-:Y:S02]  /*16b0*/  USHF.R.U32.HI UR6, URZ, UR9, UR6 ;  /* 0x00000009ff067299 */ /* 0x000fe40008011606 */
[----:B---3--:R-:W-:Y:S02]  /*16c0*/  USHF.R.U32.HI UR4, URZ, UR13, UR4 ;  /* 0x0000000dff047299 */ /* 0x008fe40008011604 */
[----:B------:R-:W-:Y:S02]  /*16d0*/  USEL UR5, UR20, UR6, !UP2 ;  /* 0x0000000614057287 */ /* 0x000fe4000d000000 */
[----:B------:R-:W-:-:S04]  /*16e0*/  USEL UR4, UR24, UR4, !UP1 ;  /* 0x0000000418047287 */ /* 0x000fc8000c800000 */
[----:B------:R-:W-:Y:S02]  /*16f0*/  UIADD3 UR6, UPT, UPT, UR5, -UR4, URZ ;  /* 0x8000000405067290 */ /* 0x000fe4000fffe0ff */
[----:B------:R-:W-:Y:S02]  /*1700*/  UIADD3 UR4, UPT, UPT, -UR5, UR4, URZ ;  /* 0x0000000405047290 */ /* 0x000fe4000fffe1ff */
[----:B------:R-:W-:Y:S02]  /*1710*/  UIMAD UR24, UR6, UR10, UR24 ;  /* 0x0000000a061872a4 */ /* 0x000fe4000f8e0218 */
[----:B------:R-:W-:-:S12]  /*1720*/  UIMAD UR20, UR4, UR12, UR20 ;  /* 0x0000000c041472a4 */ /* 0x000fd8000f8e0214 */
.L_x_19:
[----:B------:R-:W-:Y:S05]  /*1730*/  BRA.U !UP5, `(.L_x_20) ;  /* 0x000000010d0c7547 */ /* 0x000fea000b800000 */
[----:B------:R-:W-:Y:S01]  /*1740*/  UCGABAR_WAIT ;  /* 0x0000000000007dc7 */ /* 0x000fe20008000000 */
[----:B------:R-:W-:Y:S01]  /*1750*/  CCTL.IVALL ;  /* 0x00000000ff00798f */ /* 0x000fe20002000000 */
[----:B------:R-:W-:Y:S05]  /*1760*/  BRA `(.L_x_21) ;  /* 0x0000000000047947 */ /* 0x000fea0003800000 */
.L_x_20:
[----:B------:R-:W-:Y:S06]  /*1770*/  BAR.SYNC.DEFER_BLOCKING 0x0 ;  /* 0x0000000000007b1d */ /* 0x000fec0000010000 */
.L_x_21:
[----:B------:R-:W-:Y:S05]  /*1780*/  BRA.U UP0, `(.L_x_22) ;  /* 0x0000001100b87547 */ /* 0x000fea000b800000 */
[----:B------:R-:W1:Y:S01]  /*1790*/  LDCU UR6, c[0x0][0x38c] ;  /* 0x00007180ff0677ac */ /* 0x000e620008000800 */
[----:B------:R-:W-:Y:S01]  /*17a0*/  PLOP3.LUT P1, PT, PT, PT, UP3, 0x80, 0x8 ;  /* 0x000000000008781c */ /* 0x000fe20003f2f038 */
[----:B------:R-:W-:Y:S01]  /*17b0*/  IMAD.MOV.U32 R12, RZ, RZ, 0x1 ;  /* 0x00000001ff0c7424 */ /* 0x000fe200078e00ff */
[----:B------:R-:W-:Y:S02]  /*17c0*/  ISETP.NE.AND P2, PT, R0, RZ, P3 ;  /* 0x000000ff0000720c */ /* 0x000fe40001f45270 */
[----:B------:R-:W-:Y:S02]  /*17d0*/  CS2R R10, SRZ ;  /* 0x00000000000a7805 */ /* 0x000fe4000001ff00 */
[----:B------:R-:W-:Y:S01]  /*17e0*/  PLOP3.LUT P1, PT, P1, PT, PT, 0x8, 0x80 ;  /* 0x000000000080781c */ /* 0x000fe20000f2e170 */
[----:B------:R-:W-:Y:S01]  /*17f0*/  IMAD.MOV.U32 R9, RZ, RZ, RZ ;  /* 0x000000ffff097224 */ /* 0x000fe200078e00ff */
[----:B------:R-:W2:Y:S01]  /*1800*/  LDCU UR38, c[0x0][0x370] ;  /* 0x00006e00ff2677ac */ /* 0x000ea20008000800 */
[----:B------:R-:W-:Y:S01]  /*1810*/  IMAD.MOV.U32 R8, RZ, RZ, 0x1 ;  /* 0x00000001ff087424 */ /* 0x000fe200078e00ff */
[----:B------:R-:W3:Y:S01]  /*1820*/  LDCU.64 UR26, c[0x0][0x348] ;  /* 0x00006900ff1a77ac */ /* 0x000ee20008000a00 */
[----:B------:R-:W-:Y:S01]  /*1830*/  ULEA.HI UR42, UR22, UR44, URZ, 0x1b ;  /* 0x0000002c162a7291 */ /* 0x000fe2000f8fd8ff */
[----:B------:R-:W4:Y:S01]  /*1840*/  LDCU UR37, c[0x0][0x374] ;  /* 0x00006e80ff2577ac */ /* 0x000f220008000800 */
[----:B-1----:R-:W-:-:S02]  /*1850*/  UIADD3 UR5, UPT, UPT, UR6, 0x1f, URZ ;  /* 0x0000001f06057890 */ /* 0x002fc4000fffe0ff */
[----:B------:R-:W-:Y:S02]  /*1860*/  UIADD3 UR48, UPT, UPT, UR6, 0x3e, URZ ;  /* 0x0000003e06307890 */ /* 0x000fe4000fffe0ff */
[----:B------:R-:W-:Y:S01]  /*1870*/  USHF.R.S32.HI UR4, URZ, 0x1f, UR5 ;  /* 0x0000001fff047899 */ /* 0x000fe20008011405 */
[----:B------:R-:W-:-:S03]  /*1880*/  UMOV UR7, URZ ;  /* 0x000000ff00077c82 */ /* 0x000fc60008000000 */
[----:B------:R-:W-:Y:S02]  /*1890*/  ULEA.HI UR4, UR4, UR5, URZ, 0x5 ;  /* 0x0000000504047291 */ /* 0x000fe4000f8f28ff */
[----:B------:R-:W-:Y:S02]  /*18a0*/  UIADD3 UR5, UPT, UPT, UR6, -0x1, URZ ;  /* 0xffffffff06057890 */ /* 0x000fe4000fffe0ff */
[----:B------:R-:W-:Y:S02]  /*18b0*/  USHF.R.S32.HI UR40, URZ, 0x5, UR4 ;  /* 0x00000005ff287899 */ /* 0x000fe40008011404 */
[----:B------:R-:W-:Y:S02]  /*18c0*/  UISETP.GE.U32.AND UP1, UPT, UR5, -0x3f, UPT ;  /* 0xffffffc10500788c */ /* 0x000fe4000bf26070 */
[----:B------:R-:W-:-:S04]  /*18d0*/  UISETP.LT.U32.AND UP0, UPT, UR40, 0x3, UPT ;  /* 0x000000032800788c */ /* 0x000fc8000bf01070 */
[----:B------:R-:W-:Y:S02]  /*18e0*/  USEL UR39, UR40, 0x3, UP0 ;  /* 0x0000000328277887 */ /* 0x000fe40008000000 */
[----:B------:R-:W-:Y:S02]  /*18f0*/  UISETP.NE.AND UP0, UPT, UR25, URZ, UPT ;  /* 0x000000ff1900728c */ /* 0x000fe4000bf05270 */
[----:B------:R-:W-:Y:S02]  /*1900*/  UIADD3 UR4, UPT, UPT, UR39, -0x1, URZ ;  /* 0xffffffff27047890 */ /* 0x000fe4000fffe0ff */
[----:B------:R-:W-:Y:S02]  /*1910*/  @UP1 UIADD3 UR4, UPT, UPT, UR39, URZ, URZ ;  /* 0x000000ff27041290 */ /* 0x000fe4000fffe0ff */
[----:B------:R-:W-:Y:S02]  /*1920*/  USEL UR23, UR46, 0x2, UP0 ;  /* 0x000000022e177887 */ /* 0x000fe40008000000 */
[----:B------:R-:W-:-:S02]  /*1930*/  UIADD3 UR43, UPT, UPT, UR40, -UR39, URZ ;  /* 0x80000027282b7290 */ /* 0x000fc4000fffe0ff */
[----:B------:R-:W-:Y:S02]  /*1940*/  UIADD3 UR25, UPT, UPT, UR4, 0x1, URZ ;  /* 0x0000000104197890 */ /* 0x000fe4000fffe0ff */
[----:B--234-:R-:W-:-:S12]  /*1950*/  UIADD3 UR41, UPT, UPT, -UR4, URZ, URZ ;  /* 0x000000ff04297290 */ /* 0x01cfd8000fffe1ff */
.L_x_42:
[----:B------:R-:W-:Y:S01]  /*1960*/  UISETP.NE.AND UP0, UPT, UR47, URZ, UPT ;  /* 0x000000ff2f00728c */ /* 0x000fe2000bf05270 */
[----:B-1----:R-:W1:Y:S08]  /*1970*/  S2UR UR47, SR_CgaCtaId ;  /* 0x00000000002f79c3 */ /* 0x002e700000008800 */
[----:B------:R-:W-:Y:S05]  /*1980*/  BRA.U UP0, `(.L_x_23) ;  /* 0x0000000100347547 */ /* 0x000fea000b800000 */
[----:B------:R-:W2:Y:S01]  /*1990*/  S2R R0, SR_CgaCtaId ;  /* 0x0000000000007919 */ /* 0x000ea20000008800 */
[----:B------:R-:W-:Y:S02]  /*19a0*/  MOV R3, 0x400 ;  /* 0x0000040000037802 */ /* 0x000fe40000000f00 */
[----:B------:R-:W-:Y:S02]  /*19b0*/  SHF.L.U32 R2, R8, 0x1f, RZ ;  /* 0x0000001f08027819 */ /* 0x000fe400000006ff */
[----:B--2---:R-:W-:-:S05]  /*19c0*/  LEA R0, R0, R3, 0x18 ;  /* 0x0000000300007211 */ /* 0x004fca00078ec0ff */
[----:B------:R-:W-:-:S04]  /*19d0*/  IMAD R3, R9, 0x8, R0 ;  /* 0x0000000809037824 */ /* 0x000fc800078e0200 */
[----:B------:R-:W2:Y:S02]  /*19e0*/  SYNCS.PHASECHK.TRANS64.TRYWAIT P0, [R3+URZ+0xf0], R2 ;  /* 0x0000f002030075a7 */ /* 0x000ea400080011ff */
[----:B--2---:R-:W-:Y:S05]  /*19f0*/  @!P0 BRA `(.L_x_24) ;  /* 0x0000007400a08947 */ /* 0x004fea0003800000 */
.L_x_148:
[----:B------:R-:W-:Y:S01]  /*1a00*/  VIADD R9, R9, 0x1 ;  /* 0x0000000109097836 */ /* 0x000fe20000000000 */
[----:B------:R2:W-:Y:S04]  /*1a10*/  SYNCS.ARRIVE.TRANS64.A1T0 RZ, [R3+URZ+0xe0], RZ ;  /* 0x0000e0ff03ff79a7 */ /* 0x0005e800081000ff */
[----:B------:R-:W-:-:S04]  /*1a20*/  ISETP.NE.AND P0, PT, R9, 0x2, PT ;  /* 0x000000020900780c */ /* 0x000fc80003f05270 */
[----:B------:R-:W-:Y:S02]  /*1a30*/  SEL R9, R9, RZ, P0 ;  /* 0x000000ff09097207 */ /* 0x000fe40000000000 */
[----:B--2---:R-:W-:-:S04]  /*1a40*/  SEL R3, RZ, 0x1, P0 ;  /* 0x00000001ff037807 */ /* 0x004fc80000000000 */
[----:B------:R-:W-:-:S07]  /*1a50*/  LOP3.LUT R8, R8, R3, RZ, 0x3c, !PT ;  /* 0x0000000308087212 */ /* 0x000fce00078e3cff */
.L_x_23:
[----:B------:R-:W-:Y:S01]  /*1a60*/  UMOV UR6, 0x400 ;  /* 0x0000040000067882 */ /* 0x000fe20000000000 */
[----:B------:R-:W-:Y:S01]  /*1a70*/  SHF.L.U32 R0, R12, 0x1f, RZ ;  /* 0x0000001f0c007819 */ /* 0x000fe200000006ff */
[----:B-1----:R-:W-:Y:S02]  /*1a80*/  ULEA UR6, UR47, UR6, 0x18 ;  /* 0x000000062f067291 */ /* 0x002fe4000f8ec0ff */
[----:B------:R-:W-:Y:S02]  /*1a90*/  UISETP.GE.U32.AND UP0, UPT, UR48, 0x3f, UPT ;  /* 0x0000003f3000788c */ /* 0x000fe4000bf06070 */
[----:B------:R-:W-:Y:S02]  /*1aa0*/  ULEA UR4, UR7, UR6, 0x3 ;  /* 0x0000000607047291 */ /* 0x000fe4000f8e18ff */
[----:B------:R-:W-:Y:S01]  /*1ab0*/  ULEA UR11, UR24, UR44, 0x7 ;  /* 0x0000002c180b7291 */ /* 0x000fe2000f8e38ff */
[----:B------:R-:W-:-:S06]  /*1ac0*/  UMOV UR13, URZ ;  /* 0x000000ff000d7c82 */ /* 0x000fcc0008000000 */
[----:B------:R1:W2:Y:S01]  /*1ad0*/  SYNCS.PHASECHK.TRANS64.TRYWAIT P0, [UR4+0x18], R0 ;  /* 0x00001800ff0075a7 */ /* 0x0002a20008001104 */
[----:B------:R-:W-:-:S04]  /*1ae0*/  ULEA.HI UR4, UR20, UR20, URZ, 0x1 ;  /* 0x0000001414047291 */ /* 0x000fc8000f8f08ff */
[----:B------:R-:W-:-:S04]  /*1af0*/  USHF.L.U32 UR4, UR4, 0x6, URZ ;  /* 0x0000000604047899 */ /* 0x000fc800080006ff */
[----:B------:R-:W-:-:S04]  /*1b00*/  ULOP3.LUT UR35, UR4, 0xffffff80, URZ, 0xc0, !UPT ;  /* 0xffffff8004237892 */ /* 0x000fc8000f8ec0ff */
[----:B------:R-:W-:Y:S01]  /*1b10*/  UIADD3 UR35, UPT, UPT, UR42, UR35, URZ ;  /* 0x000000232a237290 */ /* 0x000fe2000fffe0ff */
[----:B------:R-:W-:Y:S11]  /*1b20*/  BRA.U !UP0, `(.L_x_25) ;  /* 0x0000000108c47547 */ /* 0x000ff6000b800000 */
[----:B------:R-:W-:Y:S01]  /*1b30*/  UMOV UR16, UR41 ;  /* 0x0000002900107c82 */ /* 0x000fe20008000000 */
[----:B------:R-:W-:Y:S01]  /*1b40*/  UMOV UR4, UR7 ;  /* 0x0000000700047c82 */ /* 0x000fe20008000000 */
[----:B------:R-:W-:-:S05]  /*1b50*/  UMOV UR34, URZ ;  /* 0x000000ff00227c82 */ /* 0x000fca0008000000 */
.L_x_31:
[----:B------:R-:W-:Y:S01]  /*1b60*/  ULEA UR33, UR4, UR6, 0x3 ;  /* 0x0000000604217291 */ /* 0x000fe2000f8e18ff */
[----:B------:R-:W-:Y:S01]  /*1b70*/  @P3 MOV R2, 0x8000 ;  /* 0x0000800000023802 */ /* 0x000fe20000000f00 */
[----:B--234-:R-:W-:Y:S10]  /*1b80*/  @P0 BRA `(.L_x_26) ;  /* 0x00000000000c0947 */ /* 0x01cff40003800000 */
[----:B------:R-:W-:-:S04]  /*1b90*/  SHF.L.U32 R3, R12, 0x1f, RZ ;  /* 0x0000001f0c037819 */ /* 0x000fc800000006ff */
[----:B------:R-:W2:Y:S02]  /*1ba0*/  SYNCS.PHASECHK.TRANS64.TRYWAIT P0, [UR33+0x18], R3 ;  /* 0x00001803ff0075a7 */ /* 0x000ea40008001121 */
[----:B--2---:R-:W-:Y:S05]  /*1bb0*/  @!P0 BRA `(.L_x_27) ;  /* 0x0000007400448947 */ /* 0x004fea0003800000 */
.L_x_26:
[----:B------:R2:W-:Y:S01]  /*1bc0*/  @P3 SYNCS.ARRIVE.TRANS64 RZ, [UR33], R2 ;  /* 0x00000002ffff39a7 */ /* 0x0005e20008000021 */
[----:B------:R-:W-:Y:S02]  /*1bd0*/  ULOP3.LUT UR5, UR23, 0x2, URZ, 0xfc, !UPT ;  /* 0x0000000217057892 */ /* 0x000fe4000f8efcff */
[----:B------:R-:W-:Y:S02]  /*1be0*/  UIADD3 UR16, UPT, UPT, UR16, 0x1, URZ ;  /* 0x0000000110107890 */ /* 0x000fe4000fffe0ff */
[----:B------:R-:W-:Y:S02]  /*1bf0*/  UISETP.NE.AND UP0, UPT, UR5, 0x2, UPT ;  /* 0x000000020500788c */ /* 0x000fe4000bf05270 */
[----:B------:R-:W-:-:S07]  /*1c00*/  UISETP.NE.AND UP2, UPT, UR16, 0x1, UPT ;  /* 0x000000011000788c */ /* 0x000fce000bf45270 */
[----:B------:R-:W-:Y:S05]  /*1c10*/  BRA.U UP0, `(.L_x_28) ;  /* 0x0000000100047547 */ /* 0x000fea000b800000 */
[----:B------:R-:W-:Y:S05]  /*1c20*/  BPT.TRAP 0x1 ;  /* 0x000000040000795c */ /* 0x000fea0000300000 */
.L_x_28:
[----:B------:R-:W-:Y:S04]  /*1c30*/  BSSY.RECONVERGENT B0, `(.L_x_29) ;  /* 0x0000003000007945 */ /* 0x000fe80003800200 */
[----:B------:R-:W-:Y:S05]  /*1c40*/  @!P2 BRA `(.L_x_30) ;  /* 0x000000000004a947 */ /* 0x000fea0003800000 */
[----:B------:R-:W-:Y:S05]  /*1c50*/  BPT.TRAP 0x1 ;  /* 0x000000040000795c */ /* 0x000fea0000300000 */
.L_x_30:
[----:B------:R-:W-:Y:S05]  /*1c60*/  BSYNC.RECONVERGENT B0 ;  /* 0x0000000000007941 */ /* 0x000fea0003800200 */
.L_x_29:
[----:B------:R-:W-:Y:S02]  /*1c70*/  UIADD3 UR5, UPT, UPT, UR4, 0x1, URZ ;  /* 0x0000000104057890 */ /* 0x000fe4000fffe0ff */
[----:B------:R-:W-:Y:S02]  /*1c80*/  UIADD3 UR14, UP1, UPT, UR26, 0x80, URZ ;  /* 0x000000801a0e7890 */ /* 0x000fe4000ff3e0ff */
[----:B------:R-:W-:Y:S02]  /*1c90*/  UISETP.NE.AND UP0, UPT, UR5, 0x3, UPT ;  /* 0x000000030500788c */ /* 0x000fe4000bf05270 */
[----:B------:R-:W-:Y:S02]  /*1ca0*/  ULOP3.LUT UR33, UR33, 0xfefffff8, URZ, 0xc0, !UPT ;  /* 0xfefffff821217892 */ /* 0x000fe4000f8ec0ff */
[----:B------:R-:W-:Y:S02]  /*1cb0*/  USEL UR8, URZ, 0x1, UP0 ;  /* 0x00000001ff087887 */ /* 0x000fe40008000000 */
[----:B------:R-:W-:-:S02]  /*1cc0*/  USEL UR7, UR5, URZ, UP0 ;  /* 0x000000ff05077287 */ /* 0x000fc40008000000 */
[----:B------:R-:W-:Y:S02]  /*1cd0*/  UIADD3.X UR15, UPT, UPT, URZ, UR27, URZ, UP1, !UPT ;  /* 0x0000001bff0f7290 */ /* 0x000fe40008ffe4ff */
[----:B------:R-:W-:Y:S01]  /*1ce0*/  ULEA UR5, UR7, UR6, 0x3 ;  /* 0x0000000607057291 */ /* 0x000fe2000f8e18ff */
[----:B------:R-:W-:Y:S01]  /*1cf0*/  LOP3.LUT R12, R12, UR8, RZ, 0x3c, !PT ;  /* 0x000000080c0c7c12 */ /* 0x000fe2000f8e3cff */
[----:B------:R-:W-:Y:S02]  /*1d00*/  USHF.L.U32 UR8, UR4, 0xd, URZ ;  /* 0x0000000d04087899 */ /* 0x000fe400080006ff */
[----:B------:R-:W-:Y:S01]  /*1d10*/  UIADD3 UR4, UP0, UPT, UR26, 0x180, URZ ;  /* 0x000001801a047890 */ /* 0x000fe2000ff1e0ff */
[----:B-1----:R-:W-:Y:S01]  /*1d20*/  SHF.L.U32 R0, R12, 0x1f, RZ ;  /* 0x0000001f0c007819 */ /* 0x002fe200000006ff */
[----:B------:R-:W-:Y:S02]  /*1d30*/  ULEA UR32, UR22, UR8, 0x2 ;  /* 0x0000000816207291 */ /* 0x000fe4000f8e10ff */
[----:B------:R-:W-:Y:S01]  /*1d40*/  UPRMT UR13, URZ, 0x5410, UR21 ;  /* 0x00005410ff0d7896 */ /* 0x000fe20008000015 */
[----:B------:R3:W4:Y:S01]  /*1d50*/  SYNCS.PHASECHK.TRANS64.TRYWAIT P0, [UR5+0x18], R0 ;  /* 0x00001800ff0075a7 */ /* 0x0007220008001105 */
[----:B------:R-:W-:-:S02]  /*1d60*/  UIADD3 UR32, UPT, UPT, UR6, 0x8400, UR32 ;  /* 0x0000840006207890 */ /* 0x000fc4000fffe020 */
[----:B------:R-:W-:Y:S02]  /*1d70*/  UIADD3 UR8, UPT, UPT, UR6, 0xe400, UR8 ;  /* 0x0000e40006087890 */ /* 0x000fe4000fffe008 */
[----:B------:R-:W-:Y:S01]  /*1d80*/  UIADD3.X UR5, UPT, UPT, URZ, UR27, URZ, UP0, !UPT ;  /* 0x0000001bff057290 */ /* 0x000fe200087fe4ff */
[----:B------:R-:W-:Y:S01]  /*1d90*/  UMOV UR18, 0x0 ;  /* 0x0000000000127882 */ /* 0x000fe20000000000 */
[----:B------:R-:W-:Y:S01]  /*1da0*/  UMOV UR19, 0x10000000 ;  /* 0x1000000000137882 */ /* 0x000fe20000000000 */
[----:B------:R-:W-:Y:S01]  /*1db0*/  UMOV UR10, UR34 ;  /* 0x00000022000a7c82 */ /* 0x000fe20008000000 */
[----:B------:R-:W-:Y:S01]  /*1dc0*/  UMOV UR12, UR36 ;  /* 0x00000024000c7c82 */ /* 0x000fe20008000000 */
[----:B------:R-:W-:Y:S01]  /*1dd0*/  UMOV UR9, UR33 ;  /* 0x0000002100097c82 */ /* 0x000fe20008000000 */
[----:B------:R1:W-:Y:S03]  /*1de0*/  UTMALDG.3D.MULTICAST.2CTA [UR32], [UR14], UR13, desc[UR18] ;  /* 0x000012200e0073b4 */ /* 0x0003e6000821180d */
[----:B------:R2:W-:Y:S01]  /*1df0*/  UTMALDG.3D.2CTA [UR8], [UR4], desc[UR18] ;  /* 0x00001208040075b4 */ /* 0x0005e20008211000 */
[----:B-1----:R-:W-:Y:S01]  /*1e00*/  UIADD3 UR34, UPT, UPT, UR34, 0x20, URZ ;  /* 0x0000002022227890 */ /* 0x002fe2000fffe0ff */
[----:B------:R-:W-:Y:S01]  /*1e10*/  UMOV UR13, UR25 ;  /* 0x00000019000d7c82 */ /* 0x000fe20008000000 */
[----:B--2---:R-:W-:Y:S01]  /*1e20*/  UMOV UR4, UR7 ;  /* 0x0000000700047c82 */ /* 0x004fe20008000000 */
[----:B------:R-:W-:Y:S09]  /*1e30*/  BRA.U UP2, `(.L_x_31) ;  /* 0xfffffffd02487547 */ /* 0x000ff2000b83ffff */
.L_x_25:
[----:B------:R-:W-:Y:S01]  /*1e40*/  ULEA UR4, UR7, UR6, 0x3 ;  /* 0x0000000607047291 */ /* 0x000fe2000f8e18ff */
[----:B-1-3--:R-:W-:Y:S01]  /*1e50*/  SHF.L.U32 R0, R12, 0x1f, RZ ;  /* 0x0000001f0c007819 */ /* 0x00afe200000006ff */
[----:B------:R-:W-:Y:S01]  /*1e60*/  @!P1 SYNCS.ARRIVE.TRANS64.A1T0 RZ, [UR6+0x78], RZ ;  /* 0x000078ffffff99a7 */ /* 0x000fe20008100006 */
[----:B------:R-:W-:-:S06]  /*1e70*/  UISETP.GT.AND UP0, UPT, UR40, UR39, UPT ;  /* 0x000000272800728c */ /* 0x000fcc000bf04270 */
[----:B--2-4-:R1:W2:Y:S03]  /*1e80*/  SYNCS.PHASECHK.TRANS64.TRYWAIT P0, [UR4+0x18], R0 ;  /* 0x00001800ff0075a7 */ /* 0x0142a60008001104 */
[----:B------:R-:W-:Y:S05]  /*1e90*/  BRA.U !UP0, `(.L_x_32) ;  /* 0x0000000108c47547 */ /* 0x000fea000b800000 */
[----:B------:R-:W-:Y:S01]  /*1ea0*/  UIADD3 UR24, UPT, UPT, UR43, UR13, URZ ;  /* 0x0000000d2b187290 */ /* 0x000fe2000fffe0ff */
[----:B------:R-:W-:-:S11]  /*1eb0*/  UMOV UR4, UR7 ;  /* 0x0000000700047c82 */ /* 0x000fd60008000000 */
.L_x_38:
[----:B------:R-:W-:Y:S01]  /*1ec0*/  ULEA UR17, UR4, UR6, 0x3 ;  /* 0x0000000604117291 */ /* 0x000fe2000f8e18ff */
[----:B--2---:R-:W-:Y:S01]  /*1ed0*/  @P3 MOV R2, 0x8000 ;  /* 0x0000800000023802 */ /* 0x004fe20000000f00 */
[----:B--2-4-:R-:W-:Y:S10]  /*1ee0*/  @P0 BRA `(.L_x_33) ;  /* 0x00000000000c0947 */ /* 0x014ff40003800000 */
[----:B------:R-:W-:-:S04]  /*1ef0*/  SHF.L.U32 R3, R12, 0x1f, RZ ;  /* 0x0000001f0c037819 */ /* 0x000fc800000006ff */
[----:B------:R-:W2:Y:S02]  /*1f00*/  SYNCS.PHASECHK.TRANS64.TRYWAIT P0, [UR17+0x18], R3 ;  /* 0x00001803ff0075a7 */ /* 0x000ea40008001111 */
[----:B--2---:R-:W-:Y:S05]  /*1f10*/  @!P0 BRA `(.L_x_34) ;  /* 0x0000007000848947 */ /* 0x004fea0003800000 */
.L_x_33:
[----:B------:R2:W-:Y:S01]  /*1f20*/  @P3 SYNCS.ARRIVE.TRANS64 RZ, [UR17], R2 ;  /* 0x00000002ffff39a7 */ /* 0x0005e20008000011 */
[----:B------:R-:W-:-:S04]  /*1f30*/  ULOP3.LUT UR5, UR23, 0x2, URZ, 0xfc, !UPT ;  /* 0x0000000217057892 */ /* 0x000fc8000f8efcff */
[----:B------:R-:W-:-:S09]  /*1f40*/  UISETP.NE.AND UP0, UPT, UR5, 0x2, UPT ;  /* 0x000000020500788c */ /* 0x000fd2000bf05270 */
[----:B------:R-:W-:Y:S05]  /*1f50*/  BRA.U UP0, `(.L_x_35) ;  /* 0x0000000100047547 */ /* 0x000fea000b800000 */
[----:B------:R-:W-:Y:S05]  /*1f60*/  BPT.TRAP 0x1 ;  /* 0x000000040000795c */ /* 0x000fea0000300000 */
.L_x_35:
[----:B------:R-:W-:Y:S04]  /*1f70*/  BSSY.RECONVERGENT B0, `(.L_x_36) ;  /* 0x0000003000007945 */ /* 0x000fe80003800200 */
[----:B------:R-:W-:Y:S05]  /*1f80*/  @!P2 BRA `(.L_x_37) ;  /* 0x000000000004a947 */ /* 0x000fea0003800000 */
[----:B------:R-:W-:Y:S05]  /*1f90*/  BPT.TRAP 0x1 ;  /* 0x000000040000795c */ /* 0x000fea0000300000 */
.L_x_37:
[----:B------:R-:W-:Y:S05]  /*1fa0*/  BSYNC.RECONVERGENT B0 ;  /* 0x0000000000007941 */ /* 0x000fea0003800200 */
.L_x_36:
[----:B------:R-:W-:Y:S02]  /*1fb0*/  UIADD3 UR5, UPT, UPT, UR4, 0x1, URZ ;  /* 0x0000000104057890 */ /* 0x000fe4000fffe0ff */
[----:B------:R-:W-:Y:S02]  /*1fc0*/  USHF.L.U32 UR18, UR13, 0x5, URZ ;  /* 0x000000050d127899 */ /* 0x000fe400080006ff */
[----:B------:R-:W-:Y:S02]  /*1fd0*/  UISETP.NE.AND UP0, UPT, UR5, 0x3, UPT ;  /* 0x000000030500788c */ /* 0x000fe4000bf05270 */
[----:B------:R-:W-:Y:S02]  /*1fe0*/  ULOP3.LUT UR17, UR17, 0xfefffff8, URZ, 0xc0, !UPT ;  /* 0xfefffff811117892 */ /* 0x000fe4000f8ec0ff */
[----:B------:R-:W-:Y:S02]  /*1ff0*/  USEL UR8, URZ, 0x1, UP0 ;  /* 0x00000001ff087887 */ /* 0x000fe40008000000 */
[----:B------:R-:W-:-:S02]  /*2000*/  USEL UR7, UR5, URZ, UP0 ;  /* 0x000000ff05077287 */ /* 0x000fc40008000000 */
[----:B------:R-:W-:Y:S02]  /*2010*/  UIADD3 UR14, UP0, UPT, UR26, 0x180, URZ ;  /* 0x000001801a0e7890 */ /* 0x000fe4000ff1e0ff */
        /* <DEDUP_REMOVED lines=9> */
[----:B------:R-:W-:Y:S02]  /*20b0*/  UIADD3.X UR5, UPT, UPT, URZ, UR27, URZ, UP1, !UPT ;  /* 0x0000001bff057290 */ /* 0x000fe40008ffe4ff */
[----:B------:R-:W-:Y:S02]  /*20c0*/  UIADD3 UR8, UPT, UPT, UR6, 0xe400, UR8 ;  /* 0x0000e40006087890 */ /* 0x000fe4000fffe008 */
[----:B------:R-:W-:Y:S01]  /*20d0*/  UIADD3.X UR15, UPT, UPT, URZ, UR27, URZ, UP0, !UPT ;  /* 0x0000001bff0f7290 */ /* 0x000fe200087fe4ff */
[----:B------:R-:W-:Y:S01]  /*20e0*/  UMOV UR28, 0x0 ;  /* 0x00000000001c7882 */ /* 0x000fe20000000000 */
[----:B------:R-:W-:Y:S01]  /*20f0*/  UMOV UR29, 0x10000000 ;  /* 0x10000000001d7882 */ /* 0x000fe20000000000 */
[----:B------:R-:W-:Y:S01]  /*2100*/  UMOV UR19, UR35 ;  /* 0x0000002300137c82 */ /* 0x000fe20008000000 */
[----:B------:R-:W-:Y:S01]  /*2110*/  UMOV UR20, UR36 ;  /* 0x0000002400147c82 */ /* 0x000fe20008000000 */
[----:B------:R-:W-:Y:S01]  /*2120*/  UMOV UR12, UR36 ;  /* 0x00000024000c7c82 */ /* 0x000fe20008000000 */
[----:B------:R1:W-:Y:S01]  /*2130*/  UTMALDG.3D.MULTICAST.2CTA [UR16], [UR4], UR10, desc[UR28] ;  /* 0x00001c10040073b4 */ /* 0x0003e2000821180a */
[----:B------:R-:W-:Y:S01]  /*2140*/  UMOV UR9, UR17 ;  /* 0x0000001100097c82 */ /* 0x000fe20008000000 */
[----:B------:R-:W-:-:S04]  /*2150*/  UIADD3 UR13, UPT, UPT, UR13, 0x1, URZ ;  /* 0x000000010d0d7890 */ /* 0x000fc8000fffe0ff */
[----:B------:R-:W-:Y:S01]  /*2160*/  UISETP.NE.AND UP0, UPT, UR13, UR24, UPT ;  /* 0x000000180d00728c */ /* 0x000fe2000bf05270 */
[----:B-1----:R-:W-:Y:S01]  /*2170*/  UMOV UR10, UR18 ;  /* 0x00000012000a7c82 */ /* 0x002fe20008000000 */
[----:B------:R-:W-:Y:S01]  /*2180*/  UMOV UR4, UR7 ;  /* 0x0000000700047c82 */ /* 0x000fe20008000000 */
[----:B------:R3:W-:Y:S06]  /*2190*/  UTMALDG.3D.2CTA [UR8], [UR14], desc[UR28] ;  /* 0x00001c080e0075b4 */ /* 0x0007ec0008211000 */
[----:B---3--:R-:W-:Y:S05]  /*21a0*/  BRA.U UP0, `(.L_x_38) ;  /* 0xfffffffd00447547 */ /* 0x008fea000b83ffff */
.L_x_32:
[C---:B------:R-:W-:Y:S01]  /*21b0*/  LEA R3, R11.reuse, UR6, 0x3 ;  /* 0x000000060b037c11 */ /* 0x040fe2000f8e18ff */
[----:B------:R-:W-:Y:S01]  /*21c0*/  NOP ;  /* 0x0000000000007918 */ /* 0x000fe20000000000 */
[----:B-1----:R-:W-:Y:S02]  /*21d0*/  SHF.L.U32 R0, R10, 0x1f, RZ ;  /* 0x0000001f0a007819 */ /* 0x002fe400000006ff */
[----:B------:R-:W-:Y:S02]  /*21e0*/  LEA R5, R11, UR6, 0x4 ;  /* 0x000000060b057c11 */ /* 0x000fe4000f8e20ff */
[----:B--2-4-:R-:W1:Y:S02]  /*21f0*/  SYNCS.PHASECHK.TRANS64.TRYWAIT P0, [R3+URZ+0x80], R0 ;  /* 0x00008000030075a7 */ /* 0x014e6400080011ff */
[----:B-1----:R-:W-:Y:S05]  /*2200*/  @!P0 BRA `(.L_x_39) ;  /* 0x0000006c00e08947 */ /* 0x002fea0003800000 */
.L_x_151:
[----:B------:R-:W2:Y:S01]  /*2210*/  LDS.128 R4, [R5+0x110] ;  /* 0x0001100005047984 */ /* 0x000ea20000000c00 */
[----:B------:R-:W-:Y:S01]  /*2220*/  UISETP.GE.AND UP0, UPT, UR45, 0x1, UPT ;  /* 0x000000012d00788c */ /* 0x000fe2000bf06270 */
[----:B------:R-:W-:Y:S01]  /*2230*/  @!PT LDS RZ, [RZ] ;  /* 0x00000000fffff984 */ /* 0x000fe20000000800 */
[----:B------:R-:W-:Y:S01]  /*2240*/  @!PT LDS RZ, [RZ] ;  /* 0x00000000fffff984 */ /* 0x000fe20000000800 */
[----:B------:R-:W-:Y:S01]  /*2250*/  @!PT LDS RZ, [RZ] ;  /* 0x00000000fffff984 */ /* 0x000fe20000000800 */
[----:B------:R-:W-:Y:S01]  /*2260*/  @!PT LDS RZ, [RZ] ;  /* 0x00000000fffff984 */ /* 0x000fe20000000800 */
[----:B------:R3:W-:Y:S06]  /*2270*/  MEMBAR.ALL.CTA ;  /* 0x0000000000007992 */ /* 0x0007ec0000008000 */
[----:B---3--:R-:W3:Y:S01]  /*2280*/  FENCE.VIEW.ASYNC.S ;  /* 0x00000000000073c6 */ /* 0x008ee20000000000 */
[----:B--2---:R-:W-:-:S13]  /*2290*/  LOP3.LUT P0, RZ, R6, 0x1, RZ, 0xc0, !PT ;  /* 0x0000000106ff7812 */ /* 0x004fda000780c0ff */
[----:B---3--:R-:W-:Y:S01]  /*22a0*/  VOTEU.ANY UP1, P0 ;  /* 0x0000000000ff7886 */ /* 0x008fe20000020100 */
[----:B------:R-:W-:-:S13]  /*22b0*/  PLOP3.LUT P0, PT, PT, PT, UP1, 0x80, 0x8 ;  /* 0x000000000008781c */ /* 0x000fda0003f0f018 */
[----:B-1----:R-:W-:Y:S02]  /*22c0*/  @P0 LOP3.LUT R0, R5, 0xffff, RZ, 0xc0, !PT ;  /* 0x0000ffff05000812 */ /* 0x002fe400078ec0ff */
[----:B------:R-:W-:Y:S02]  /*22d0*/  @P0 MOV R2, R4 ;  /* 0x0000000400020202 */ /* 0x000fe40000000f00 */
[----:B------:R-:W-:Y:S01]  /*22e0*/  @P0 R2UR UR5, R0 ;  /* 0x00000000000502ca */ /* 0x000fe200000e0000 */
[----:B------:R-:W-:Y:S01]  /*22f0*/  VIADD R0, R3, 0x90 ;  /* 0x0000009003007836 */ /* 0x000fe20000000000 */
[----:B------:R-:W-:Y:S02]  /*2300*/  @P0 SHF.R.U32.HI R4, RZ, 0x10, R5 ;  /* 0x00000010ff040819 */ /* 0x000fe40000011605 */
[----:B------:R-:W-:Y:S02]  /*2310*/  @P0 R2UR UR8, R2 ;  /* 0x00000000020802ca */ /* 0x000fe400000e0000 */
[----:B------:R-:W-:-:S02]  /*2320*/  PRMT R0, RZ, 0x654, R0 ;  /* 0x00000654ff007816 */ /* 0x000fc40000000000 */
[----:B------:R-:W-:Y:S02]  /*2330*/  @P0 R2UR UR4, R4 ;  /* 0x00000000040402ca */ /* 0x000fe400000e0000 */
[----:B------:R1:W-:Y:S03]  /*2340*/  SYNCS.ARRIVE.TRANS64.RED.A1T0 RZ, [R0+URZ], RZ ;  /* 0x000000ff00ff79a7 */ /* 0x0003e600081004ff */
[----:B------:R-:W-:-:S04]  /*2350*/  @UP1 UMOV UR30, UR5 ;  /* 0x00000005001e1c82 */ /* 0x000fc80008000000 */
[----:B------:R-:W-:-:S04]  /*2360*/  @UP1 UMOV UR31, UR8 ;  /* 0x00000008001f1c82 */ /* 0x000fc80008000000 */
[----:B------:R-:W-:Y:S01]  /*2370*/  @UP1 UMOV UR36, UR4 ;  /* 0x0000000400241c82 */ /* 0x000fe20008000000 */
[----:B------:R-:W-:Y:S05]  /*2380*/  BRA.U !UP0, `(.L_x_40) ;  /* 0x0000000108d47547 */ /* 0x000fea000b800000 */
[----:B------:R-:W2:Y:S01]  /*2390*/  LDCU.128 UR12, c[0x0][0xb10] ;  /* 0x00016200ff0c77ac */ /* 0x000ea20008000c00 */
[----:B------:R-:W3:Y:S01]  /*23a0*/  LDCU UR24, c[0x0][0xb20] ;  /* 0x00016400ff1877ac */ /* 0x000ee20008000800 */
[----:B------:R-:W4:Y:S01]  /*23b0*/  LDCU UR20, c[0x0][0xb0c] ;  /* 0x00016180ff1477ac */ /* 0x000f220008000800 */
[----:B------:R-:W1:Y:S01]  /*23c0*/  LDCU.64 UR10, c[0x0][0xb28] ;  /* 0x00016500ff0a77ac */ /* 0x000e620008000a00 */
[----:B------:R-:W-:Y:S02]  /*23d0*/  UISETP.NE.AND UP3, UPT, UR45, 0x1, UPT ;  /* 0x000000012d00788c */ /* 0x000fe4000bf65270 */
[----:B--2---:R-:W-:Y:S02]  /*23e0*/  UIMAD.WIDE.U32 UR8, UR37, UR15, URZ ;  /* 0x0000000f250872a5 */ /* 0x004fe4000f8e00ff */
[----:B------:R-:W-:Y:S02]  /*23f0*/  UIMAD.WIDE.U32 UR4, UR38, UR12, URZ ;  /* 0x0000000c260472a5 */ /* 0x000fe4000f8e00ff */
[----:B------:R-:W-:-:S02]  /*2400*/  UISETP.NE.AND UP0, UPT, UR14, 0x1, UPT ;  /* 0x000000010e00788c */ /* 0x000fc4000bf05270 */
[----:B------:R-:W-:Y:S01]  /*2410*/  UIMAD.WIDE.U32 UR28, UR30, UR15, URZ ;  /* 0x0000000f1e1c72a5 */ /* 0x000fe2000f8e00ff */
[----:B------:R-:W-:Y:S02]  /*2420*/  UMOV UR8, UR9 ;  /* 0x0000000900087c82 */ /* 0x000fe40008000000 */
[----:B------:R-:W-:Y:S01]  /*2430*/  UMOV UR4, UR5 ;  /* 0x0000000500047c82 */ /* 0x000fe20008000000 */
[----:B---3--:R-:W-:Y:S02]  /*2440*/  USHF.R.U32.HI UR8, URZ, UR24, UR8 ;  /* 0x00000018ff087299 */ /* 0x008fe40008011608 */
[----:B----4-:R-:W-:Y:S02]  /*2450*/  UISETP.NE.AND UP2, UPT, UR20, 0x1, UPT ;  /* 0x000000011400788c */ /* 0x010fe4000bf45270 */
[----:B------:R-:W-:Y:S02]  /*2460*/  USHF.R.U32.HI UR4, URZ, UR13, UR4 ;  /* 0x0000000dff047299 */ /* 0x000fe40008011604 */
[----:B------:R-:W-:-:S02]  /*2470*/  USEL UR5, UR37, UR8, !UP0 ;  /* 0x0000000825057287 */ /* 0x000fc4000c000000 */
[----:B------:R-:W-:Y:S02]  /*2480*/  USEL UR8, UR38, UR4, !UP2 ;  /* 0x0000000426087287 */ /* 0x000fe4000d000000 */
[----:B-1----:R-:W-:Y:S01]  /*2490*/  UIMAD.WIDE.U32 UR16, UR5, UR10, URZ ;  /* 0x0000000a051072a5 */ /* 0x002fe2000f8e00ff */
[----:B------:R-:W-:Y:S01]  /*24a0*/  UMOV UR4, UR29 ;  /* 0x0000001d00047c82 */ /* 0x000fe20008000000 */
[----:B------:R-:W-:Y:S02]  /*24b0*/  UIMAD.WIDE.U32 UR18, UR31, UR12, URZ ;  /* 0x0000000c1f1272a5 */ /* 0x000fe4000f8e00ff */
[----:B------:R-:W-:-:S03]  /*24c0*/  UIMAD.WIDE.U32 UR28, UR8, UR10, URZ ;  /* 0x0000000a081c72a5 */ /* 0x000fc6000f8e00ff */
[----:B------:R-:W-:Y:S01]  /*24d0*/  UMOV UR16, UR17 ;  /* 0x0000001100107c82 */ /* 0x000fe20008000000 */
[----:B------:R-:W-:Y:S02]  /*24e0*/  USHF.R.U32.HI UR4, URZ, UR24, UR4 ;  /* 0x00000018ff047299 */ /* 0x000fe40008011604 */
[----:B------:R-:W-:Y:S01]  /*24f0*/  @UP3 USHF.R.U32.HI UR5, URZ, UR11, UR16 ;  /* 0x0000000bff053299 */ /* 0x000fe20008011610 */
[----:B------:R-:W-:Y:S01]  /*2500*/  UMOV UR18, UR19 ;  /* 0x0000001300127c82 */ /* 0x000fe20008000000 */
[----:B------:R-:W-:Y:S01]  /*2510*/  UMOV UR28, UR29 ;  /* 0x0000001d001c7c82 */ /* 0x000fe20008000000 */
[----:B------:R-:W-:Y:S02]  /*2520*/  USHF.R.U32.HI UR13, URZ, UR13, UR18 ;  /* 0x0000000dff0d7299 */ /* 0x000fe40008011612 */
[----:B------:R-:W-:Y:S02]  /*2530*/  USEL UR4, UR30, UR4, !UP0 ;  /* 0x000000041e047287 */ /* 0x000fe4000c000000 */
[----:B------:R-:W-:-:S02]  /*2540*/  @UP3 USHF.R.U32.HI UR8, URZ, UR11, UR28 ;  /* 0x0000000bff083299 */ /* 0x000fc4000801161c */
[----:B------:R-:W-:Y:S02]  /*2550*/  UIMAD UR9, UR45, UR5, URZ ;  /* 0x000000052d0972a4 */ /* 0x000fe4000f8e02ff */
[----:B------:R-:W-:Y:S02]  /*2560*/  USEL UR5, UR31, UR13, !UP2 ;  /* 0x0000000d1f057287 */ /* 0x000fe4000d000000 */
[----:B------:R-:W-:Y:S02]  /*2570*/  UIMAD UR12, UR45, UR8, URZ ;  /* 0x000000082d0c72a4 */ /* 0x000fe4000f8e02ff */
[----:B------:R-:W-:Y:S02]  /*2580*/  UISETP.GE.AND UP0, UPT, UR4, UR9, UPT ;  /* 0x000000090400728c */ /* 0x000fe4000bf06270 */
[----:B------:R-:W-:Y:S02]  /*2590*/  UIMAD.WIDE.U32 UR16, UR4, UR10, URZ ;  /* 0x0000000a041072a5 */ /* 0x000fe4000f8e00ff */
[----:B------:R-:W-:-:S02]  /*25a0*/  UISETP.GE.OR UP0, UPT, UR5, UR12, UP0 ;  /* 0x0000000c0500728c */ /* 0x000fc40008706670 */
        /* <DEDUP_REMOVED lines=19> */
.L_x_40:
[----:B------:R-:W2:Y:S02]  /*26e0*/  LDCU UR4, c[0x0][0xb30] ;  /* 0x00016600ff0477ac */ /* 0x000ea40008000800 */
[----:B--2---:R-:W-:-:S09]  /*26f0*/  UISETP.NE.AND UP0, UPT, UR4, 0x1, UPT ;  /* 0x000000010400788c */ /* 0x004fd2000bf05270 */
[----:B------:R-:W-:Y:S05]  /*2700*/  BRA.U UP0, `(.L_x_41) ;  /* 0x0000000100447547 */ /* 0x000fea000b800000 */
[----:B------:R-:W2:Y:S01]  /*2710*/  LDCU.128 UR12, c[0x0][0xb10] ;  /* 0x00016200ff0c77ac */ /* 0x000ea20008000c00 */
[----:B------:R-:W3:Y:S01]  /*2720*/  LDCU UR10, c[0x0][0xb0c] ;  /* 0x00016180ff0a77ac */ /* 0x000ee20008000800 */
[----:B------:R-:W4:Y:S01]  /*2730*/  LDCU UR11, c[0x0][0xb20] ;  /* 0x00016400ff0b77ac */ /* 0x000f220008000800 */
[----:B--2---:R-:W-:Y:S02]  /*2740*/  UIMAD.WIDE.U32 UR8, UR31, UR12, URZ ;  /* 0x0000000c1f0872a5 */ /* 0x004fe4000f8e00ff */
[----:B------:R-:W-:Y:S02]  /*2750*/  UIMAD.WIDE.U32 UR4, UR30, UR15, URZ ;  /* 0x0000000f1e0472a5 */ /* 0x000fe4000f8e00ff */
[----:B---3--:R-:W-:Y:S02]  /*2760*/  UISETP.NE.AND UP2, UPT, UR10, 0x1, UPT ;  /* 0x000000010a00788c */ /* 0x008fe4000bf45270 */
[----:B------:R-:W-:Y:S01]  /*2770*/  UISETP.NE.AND UP0, UPT, UR14, 0x1, UPT ;  /* 0x000000010e00788c */ /* 0x000fe2000bf05270 */
[----:B------:R-:W-:-:S02]  /*2780*/  UMOV UR8, UR9 ;  /* 0x0000000900087c82 */ /* 0x000fc40008000000 */
[----:B------:R-:W-:Y:S01]  /*2790*/  UMOV UR4, UR5 ;  /* 0x0000000500047c82 */ /* 0x000fe20008000000 */
[----:B------:R-:W-:Y:S02]  /*27a0*/  USHF.R.U32.HI UR13, URZ, UR13, UR8 ;  /* 0x0000000dff0d7299 */ /* 0x000fe40008011608 */
[----:B----4-:R-:W-:Y:S02]  /*27b0*/  USHF.R.U32.HI UR4, URZ, UR11, UR4 ;  /* 0x0000000bff047299 */ /* 0x010fe40008011604 */
[----:B------:R-:W-:Y:S02]  /*27c0*/  USEL UR5, UR31, UR13, !UP2 ;  /* 0x0000000d1f057287 */ /* 0x000fe4000d000000 */
[----:B------:R-:W-:-:S04]  /*27d0*/  USEL UR4, UR30, UR4, !UP0 ;  /* 0x000000041e047287 */ /* 0x000fc8000c000000 */
[----:B------:R-:W-:Y:S02]  /*27e0*/  UIADD3 UR8, UPT, UPT, UR5, -UR4, URZ ;  /* 0x8000000405087290 */ /* 0x000fe4000fffe0ff */
[----:B------:R-:W-:Y:S02]  /*27f0*/  UIADD3 UR4, UPT, UPT, -UR5, UR4, URZ ;  /* 0x0000000405047290 */ /* 0x000fe4000fffe1ff */
[----:B------:R-:W-:Y:S02]  /*2800*/  UIMAD UR30, UR8, UR14, UR30 ;  /* 0x0000000e081e72a4 */ /* 0x000fe4000f8e021e */
[----:B------:R-:W-:-:S12]  /*2810*/  UIMAD UR31, UR4, UR10, UR31 ;  /* 0x0000000a041f72a4 */ /* 0x000fd8000f8e021f */
.L_x_41:
[----:B------:R-:W-:Y:S01]  /*2820*/  VIADD R11, R11, 0x1 ;  /* 0x000000010b0b7836 */ /* 0x000fe20000000000 */
[----:B------:R-:W-:Y:S01]  /*2830*/  R2UR UR4, R58 ;  /* 0x000000003a0472ca */ /* 0x000fe200000e0000 */
[----:B------:R-:W-:Y:S01]  /*2840*/  UIADD3 UR24, UPT, UPT, UR30, UR63, URZ ;  /* 0x0000003f1e187290 */ /* 0x000fe2000fffe0ff */
[----:B------:R-:W-:Y:S02]  /*2850*/  PLOP3.LUT P1, PT, PT, PT, PT, 0x80, 0x8 ;  /* 0x000000000008781c */ /* 0x000fe40003f2f070 */
[----:B------:R-:W-:-:S04]  /*2860*/  ISETP.NE.AND P0, PT, R11, 0x2, PT ;  /* 0x000000020b00780c */ /* 0x000fc80003f05270 */
[----:B------:R-:W-:Y:S02]  /*2870*/  SEL R3, RZ, 0x1, P0 ;  /* 0x00000001ff037807 */ /* 0x000fe40000000000 */
[----:B------:R-:W-:Y:S02]  /*2880*/  SEL R11, R11, RZ, P0 ;  /* 0x000000ff0b0b7207 */ /* 0x000fe40000000000 */
[----:B------:R-:W-:Y:S01]  /*2890*/  LOP3.LUT R10, R10, R3, RZ, 0x3c, !PT ;  /* 0x000000030a0a7212 */ /* 0x000fe200078e3cff */
[----:B------:R-:W-:Y:S01]  /*28a0*/  UIADD3 UR20, UPT, UPT, UR31, UR4, URZ ;  /* 0x000000041f147290 */ /* 0x000fe2000fffe0ff */
[----:B------:R-:W-:Y:S11]  /*28b0*/  BRA.U UP1, `(.L_x_42) ;  /* 0xfffffff101287547 */ /* 0x000ff6000b83ffff */
[----:B------:R-:W-:Y:S01]  /*28c0*/  UIADD3 UR6, UPT, UPT, UR6, 0x18, URZ ;  /* 0x0000001806067890 */ /* 0x000fe2000fffe0ff */
[----:B------:R-:W-:-:S03]  /*28d0*/  SHF.L.U32 R3, R12, 0x1f, RZ ;  /* 0x0000001f0c037819 */ /* 0x000fc600000006ff */
[----:B------:R-:W-:-:S09]  /*28e0*/  ULEA UR4, UR7, UR6, 0x3 ;  /* 0x0000000607047291 */ /* 0x000fd2000f8e18ff */
[----:B------:R-:W2:Y:S02]  /*28f0*/  SYNCS.PHASECHK.TRANS64.TRYWAIT P0, [UR4], R3 ;  /* 0x00000003ff0075a7 */ /* 0x000ea40008001104 */
[----:B--2---:R-:W-:Y:S05]  /*2900*/  @!P0 BRA `(.L_x_43) ;  /* 0x0000006800348947 */ /* 0x004fea0003800000 */
.L_x_153:
[----:B------:R-:W-:-:S04]  /*2910*/  UIADD3 UR4, UPT, UPT, UR7, 0x1, URZ ;  /* 0x0000000107047890 */ /* 0x000fc8000fffe0ff */
[----:B------:R-:W-:-:S04]  /*2920*/  UISETP.NE.AND UP0, UPT, UR4, 0x3, UPT ;  /* 0x000000030400788c */ /* 0x000fc8000bf05270 */
[----:B------:R-:W-:Y:S02]  /*2930*/  USEL UR7, URZ, 0x1, UP0 ;  /* 0x00000001ff077887 */ /* 0x000fe40008000000 */
[----:B------:R-:W-:-:S04]  /*2940*/  USEL UR4, UR4, URZ, UP0 ;  /* 0x000000ff04047287 */ /* 0x000fc80008000000 */
[----:B------:R-:W-:Y:S01]  /*2950*/  ULEA UR5, UR4, UR6, 0x3 ;  /* 0x0000000604057291 */ /* 0x000fe2000f8e18ff */
[----:B------:R-:W-:-:S04]  /*2960*/  LOP3.LUT R12, R12, UR7, RZ, 0x3c, !PT ;  /* 0x000000070c0c7c12 */ /* 0x000fc8000f8e3cff */
[----:B-1----:R-:W-:-:S04]  /*2970*/  SHF.L.U32 R3, R12, 0x1f, RZ ;  /* 0x0000001f0c037819 */ /* 0x002fc800000006ff */
[----:B------:R-:W1:Y:S02]  /*2980*/  SYNCS.PHASECHK.TRANS64.TRYWAIT P0, [UR5], R3 ;  /* 0x00000003ff0075a7 */ /* 0x000e640008001105 */
[----:B-1----:R-:W-:Y:S05]  /*2990*/  @!P0 BRA `(.L_x_44) ;  /* 0x0000006800288947 */ /* 0x002fea0003800000 */
.L_x_155:
[----:B------:R-:W-:-:S04]  /*29a0*/  UIADD3 UR4, UPT, UPT, UR4, 0x1, URZ ;  /* 0x0000000104047890 */ /* 0x000fc8000fffe0ff */
[----:B------:R-:W-:-:S04]  /*29b0*/  UISETP.NE.AND UP0, UPT, UR4, 0x3, UPT ;  /* 0x000000030400788c */ /* 0x000fc8000bf05270 */
[----:B------:R-:W-:Y:S02]  /*29c0*/  USEL UR5, URZ, 0x1, UP0 ;  /* 0x00000001ff057887 */ /* 0x000fe40008000000 */
[----:B------:R-:W-:-:S04]  /*29d0*/  USEL UR4, UR4, URZ, UP0 ;  /* 0x000000ff04047287 */ /* 0x000fc80008000000 */
[----:B------:R-:W-:Y:S01]  /*29e0*/  ULEA UR4, UR4, UR6, 0x3 ;  /* 0x0000000604047291 */ /* 0x000fe2000f8e18ff */
[----:B-1----:R-:W-:-:S04]  /*29f0*/  LOP3.LUT R3, R12, UR5, RZ, 0x3c, !PT ;  /* 0x000000050c037c12 */ /* 0x002fc8000f8e3cff */
[----:B------:R-:W-:Y:S01]  /*2a00*/  SHF.L.U32 R3, R3, 0x1f, RZ ;  /* 0x0000001f03037819 */ /* 0x000fe200000006ff */
[----:B------:R-:W-:-:S07]  /*2a10*/  IMAD.U32 R0, RZ, RZ, UR4 ;  /* 0x00000004ff007e24 */ /* 0x000fce000f8e00ff */
.L_x_45:
[----:B-1----:R1:W2:Y:S02]  /*2a20*/  SYNCS.PHASECHK.TRANS64.TRYWAIT P0, [R0+URZ], R3 ;  /* 0x00000003000075a7 */ /* 0x0022a400080011ff */
[----:B--2---:R-:W-:Y:S05]  /*2a30*/  @!P0 NANOSLEEP.SYNCS 0x989680 ;  /* 0x009896800000895d */ /* 0x004fea0003900000 */
[----:B------:R-:W2:Y:S02]  /*2a40*/  @!P0 SYNCS.PHASECHK.TRANS64 P0, [R0+URZ], R3 ;  /* 0x00000003000085a7 */ /* 0x000ea400080010ff */
[----:B--2---:R-:W-:Y:S05]  /*2a50*/  @P0 EXIT ;  /* 0x000000000000094d */ /* 0x004fea0003800000 */
[----:B------:R-:W-:Y:S05]  /*2a60*/  BRA `(.L_x_45) ;  /* 0xfffffffc00ec7947 */ /* 0x000fea000383ffff */
.L_x_22:
[----:B------:R-:W-:-:S04]  /*2a70*/  UISETP.NE.AND UP0, UPT, UR47, URZ, UPT ;  /* 0x000000ff2f00728c */ /* 0x000fc8000bf05270 */
[----:B------:R-:W-:-:S09]  /*2a80*/  UISETP.NE.OR UP0, UPT, UR25, 0x1, UP0 ;  /* 0x000000011900788c */ /* 0x000fd20008705670 */
[----:B------:R-:W-:Y:S05]  /*2a90*/  BRA.U UP0, `(.L_x_46) ;  /* 0x0000000500487547 */ /* 0x000fea000b800000 */
[----:B------:R-:W-:Y:S01]  /*2aa0*/  ISETP.GE.U32.AND P2, PT, R0, 0x4, PT ;  /* 0x000000040000780c */ /* 0x000fe20003f46070 */
[----:B------:R-:W-:Y:S01]  /*2ab0*/  IMAD.MOV.U32 R12, RZ, RZ, 0x1 ;  /* 0x00000001ff0c7424 */ /* 0x000fe200078e00ff */
[----:B------:R-:W-:Y:S02]  /*2ac0*/  CS2R R10, SRZ ;  /* 0x00000000000a7805 */ /* 0x000fe4000001ff00 */
[----:B------:R-:W-:Y:S01]  /*2ad0*/  CS2R R8, SRZ ;  /* 0x0000000000087805 */ /* 0x000fe2000001ff00 */
[----:B------:R-:W-:Y:S01]  /*2ae0*/  UMOV UR6, 0x400 ;  /* 0x0000040000067882 */ /* 0x000fe20000000000 */
[----:B------:R-:W-:Y:S01]  /*2af0*/  UMOV UR5, URZ ;  /* 0x000000ff00057c82 */ /* 0x000fe20008000000 */
[----:B------:R-:W-:-:S12]  /*2b00*/  ULEA UR6, UR47, UR6, 0x18 ;  /* 0x000000062f067291 */ /* 0x000fd8000f8ec0ff */
.L_x_50:
[----:B------:R-:W-:Y:S02]  /*2b10*/  LEA R2, R8, UR6, 0x3 ;  /* 0x0000000608027c11 */ /* 0x000fe4000f8e18ff */
[----:B------:R-:W-:-:S03]  /*2b20*/  SHF.L.U32 R5, R9, 0x1f, RZ ;  /* 0x0000001f09057819 */ /* 0x000fc600000006ff */
[----:B------:R-:W-:Y:S01]  /*2b30*/  VIADD R4, R2, 0xf0 ;  /* 0x000000f002047836 */ /* 0x000fe20000000000 */
[----:B------:R-:W1:Y:S02]  /*2b40*/  SYNCS.PHASECHK.TRANS64.TRYWAIT P0, [R2+URZ+0xe0], R5 ;  /* 0x0000e005020075a7 */ /* 0x000e6400080011ff */
[----:B-1----:R-:W-:Y:S05]  /*2b50*/  @!P0 BRA `(.L_x_47) ;  /* 0x0000006400d08947 */ /* 0x002fea0003800000 */
.L_x_156:
[----:B------:R-:W-:Y:S01]  /*2b60*/  ULEA UR4, UR5, UR6, 0x3 ;  /* 0x0000000605047291 */ /* 0x000fe2000f8e18ff */
[----:B------:R-:W-:Y:S02]  /*2b70*/  PRMT R4, RZ, 0x654, R4 ;  /* 0x00000654ff047816 */ /* 0x000fe40000000004 */
[----:B-1----:R-:W-:Y:S01]  /*2b80*/  SHF.L.U32 R5, R12, 0x1f, RZ ;  /* 0x0000001f0c057819 */ /* 0x002fe200000006ff */
[----:B------:R-:W-:Y:S01]  /*2b90*/  UIADD3 UR7, UPT, UPT, UR4, 0x80, URZ ;  /* 0x0000008004077890 */ /* 0x000fe2000fffe0ff */
[----:B------:R1:W-:Y:S05]  /*2ba0*/  SYNCS.ARRIVE.TRANS64.RED.A1T0 RZ, [R4+URZ], RZ ;  /* 0x000000ff04ff79a7 */ /* 0x0003ea00081004ff */
[----:B------:R-:W-:Y:S01]  /*2bb0*/  IMAD.U32 R7, RZ, RZ, UR7 ;  /* 0x00000007ff077e24 */ /* 0x000fe2000f8e00ff */
[----:B------:R-:W2:Y:S04]  /*2bc0*/  SYNCS.PHASECHK.TRANS64.TRYWAIT P0, [UR4+0x90], R5 ;  /* 0x00009005ff0075a7 */ /* 0x000ea80008001104 */
[----:B------:R-:W-:Y:S01]  /*2bd0*/  PRMT R6, R0, 0x654, R7 ;  /* 0x0000065400067816 */ /* 0x000fe20000000007 */
[----:B-1----:R-:W-:Y:S01]  /*2be0*/  @!P2 IMAD.MOV.U32 R4, RZ, RZ, 0x10 ;  /* 0x00000010ff04a424 */ /* 0x002fe200078e00ff */
[----:B--2---:R-:W-:Y:S06]  /*2bf0*/  @!P0 BRA `(.L_x_48) ;  /* 0x0000006400bc8947 */ /* 0x004fec0003800000 */
.L_x_158:
[----:B------:R-:W-:Y:S01]  /*2c00*/  ULEA UR8, UR5, UR6, 0x4 ;  /* 0x0000000605087291 */ /* 0x000fe2000f8e20ff */
[----:B------:R-:W-:Y:S01]  /*2c10*/  SEL R3, R6, R3, !P2 ;  /* 0x0000000306037207 */ /* 0x000fe20005000000 */
[----:B------:R-:W-:Y:S01]  /*2c20*/  UIADD3 UR9, UPT, UPT, UR4, 0x80, URZ ;  /* 0x0000008004097890 */ /* 0x000fe2000fffe0ff */
[----:B-1----:R-:W-:Y:S01]  /*2c30*/  LEA R2, R11, UR6, 0x3 ;  /* 0x000000060b027c11 */ /* 0x002fe2000f8e18ff */
[----:B------:R-:W-:Y:S01]  /*2c40*/  UIADD3 UR8, UPT, UPT, UR8, 0x110, URZ ;  /* 0x0000011008087890 */ /* 0x000fe2000fffe0ff */
[----:B------:R-:W-:Y:S01]  /*2c50*/  SHF.L.U32 R5, R10, 0x1f, RZ ;  /* 0x0000001f0a057819 */ /* 0x000fe200000006ff */
[----:B------:R1:W-:Y:S01]  /*2c60*/  @!P2 SYNCS.ARRIVE.TRANS64.RED RZ, [R3+URZ], R4 ;  /* 0x0000000403ffa9a7 */ /* 0x0003e200080004ff */
[----:B------:R-:W-:Y:S01]  /*2c70*/  UIADD3 UR4, UPT, UPT, UR5, 0x1, URZ ;  /* 0x0000000105047890 */ /* 0x000fe2000fffe0ff */
[----:B------:R-:W-:-:S03]  /*2c80*/  VIADD R8, R8, 0x1 ;  /* 0x0000000108087836 */ /* 0x000fc60000000000 */
[----:B------:R-:W-:Y:S02]  /*2c90*/  UISETP.NE.AND UP0, UPT, UR4, 0x2, UPT ;  /* 0x000000020400788c */ /* 0x000fe4000bf05270 */
[----:B------:R-:W-:Y:S06]  /*2ca0*/  UGETNEXTWORKID.BROADCAST [UR8], [UR9] ;  /* 0x00000000080073ca */ /* 0x000fec0008000100 */
[----:B------:R-:W-:Y:S01]  /*2cb0*/  USEL UR7, URZ, 0x1, UP0 ;  /* 0x00000001ff077887 */ /* 0x000fe20008000000 */
[----:B------:R-:W-:Y:S01]  /*2cc0*/  ISETP.NE.AND P0, PT, R8, 0x2, PT ;  /* 0x000000020800780c */ /* 0x000fe20003f05270 */
[----:B------:R-:W-:Y:S01]  /*2cd0*/  USEL UR5, UR4, URZ, UP0 ;  /* 0x000000ff04057287 */ /* 0x000fe20008000000 */
[----:B------:R-:W2:Y:S03]  /*2ce0*/  SYNCS.PHASECHK.TRANS64.TRYWAIT P1, [R2+URZ+0x80], R5 ;  /* 0x00008005020075a7 */ /* 0x000ea600080211ff */
[----:B------:R-:W-:Y:S01]  /*2cf0*/  LOP3.LUT R12, R12, UR7, RZ, 0x3c, !PT ;  /* 0x000000070c0c7c12 */ /* 0x000fe2000f8e3cff */
[----:B-12---:R-:W-:Y:S07]  /*2d00*/  @!P1 BRA `(.L_x_49) ;  /* 0x0000006400909947 */ /* 0x006fee0003800000 */
.L_x_159:
[C---:B------:R-:W-:Y:S01]  /*2d10*/  LEA R4, R11.reuse, UR6, 0x4 ;  /* 0x000000060b047c11 */ /* 0x040fe2000f8e20ff */
[----:B-1----:R-:W-:Y:S01]  /*2d20*/  VIADD R2, R2, 0x90 ;  /* 0x0000009002027836 */ /* 0x002fe20000000000 */
[----:B------:R-:W-:Y:S01]  /*2d30*/  SEL R8, R8, RZ, P0 ;  /* 0x000000ff08087207 */ /* 0x000fe20000000000 */
[----:B------:R-:W-:-:S03]  /*2d40*/  VIADD R11, R11, 0x1 ;  /* 0x000000010b0b7836 */ /* 0x000fc60000000000 */
[----:B------:R-:W1:Y:S01]  /*2d50*/  LDS.128 R4, [R4+0x110] ;  /* 0x0001100004047984 */ /* 0x000e620000000c00 */
[----:B------:R-:W-:Y:S02]  /*2d60*/  PRMT R2, RZ, 0x654, R2 ;  /* 0x00000654ff027816 */ /* 0x000fe40000000002 */
[C---:B------:R-:W-:Y:S01]  /*2d70*/  ISETP.NE.AND P1, PT, R11.reuse, 0x2, PT ;  /* 0x000000020b00780c */ /* 0x040fe20003f25270 */
[----:B------:R-:W-:Y:S01]  /*2d80*/  @!PT LDS RZ, [RZ] ;  /* 0x00000000fffff984 */ /* 0x000fe20000000800 */
[----:B------:R-:W-:Y:S01]  /*2d90*/  @!PT LDS RZ, [RZ] ;  /* 0x00000000fffff984 */ /* 0x000fe20000000800 */
[----:B------:R-:W-:Y:S01]  /*2da0*/  @!PT LDS RZ, [RZ] ;  /* 0x00000000fffff984 */ /* 0x000fe20000000800 */
[----:B------:R-:W-:Y:S01]  /*2db0*/  @!PT LDS RZ, [RZ] ;  /* 0x00000000fffff984 */ /* 0x000fe20000000800 */
[----:B------:R2:W-:Y:S06]  /*2dc0*/  MEMBAR.ALL.CTA ;  /* 0x0000000000007992 */ /* 0x0005ec0000008000 */
[----:B--2---:R-:W2:Y:S01]  /*2dd0*/  FENCE.VIEW.ASYNC.S ;  /* 0x00000000000073c6 */ /* 0x004ea20000000000 */
[----:B------:R-:W-:Y:S01]  /*2de0*/  SEL R11, R11, RZ, P1 ;  /* 0x000000ff0b0b7207 */ /* 0x000fe20000800000 */
[----:B--2---:R2:W-:Y:S01]  /*2df0*/  SYNCS.ARRIVE.TRANS64.RED.A1T0 RZ, [R2+URZ], RZ ;  /* 0x000000ff02ff79a7 */ /* 0x0045e200081004ff */
[----:B-1----:R-:W-:-:S02]  /*2e00*/  LOP3.LUT P3, RZ, R6, 0x1, RZ, 0xc0, !PT ;  /* 0x0000000106ff7812 */ /* 0x002fc4000786c0ff */
[----:B------:R-:W-:-:S04]  /*2e10*/  SEL R5, RZ, 0x1, P1 ;  /* 0x00000001ff057807 */ /* 0x000fc80000800000 */
[----:B------:R-:W-:Y:S02]  /*2e20*/  LOP3.LUT R10, R10, R5, RZ, 0x3c, !PT ;  /* 0x000000050a0a7212 */ /* 0x000fe400078e3cff */
[----:B--2---:R-:W-:-:S04]  /*2e30*/  SEL R2, RZ, 0x1, P0 ;  /* 0x00000001ff027807 */ /* 0x004fc80000000000 */
[----:B------:R-:W-:Y:S01]  /*2e40*/  LOP3.LUT R9, R9, R2, RZ, 0x3c, !PT ;  /* 0x0000000209097212 */ /* 0x000fe200078e3cff */
[----:B------:R-:W-:Y:S06]  /*2e50*/  @P3 BRA `(.L_x_50) ;  /* 0xfffffffc002c3947 */ /* 0x000fec000383ffff */
[----:B------:R-:W-:Y:S01]  /*2e60*/  ULEA UR4, UR5, UR6, 0x3 ;  /* 0x0000000605047291 */ /* 0x000fe2000f8e18ff */
[----:B------:R-:W-:-:S08]  /*2e70*/  SHF.L.U32 R3, R12, 0x1f, RZ ;  /* 0x0000001f0c037819 */ /* 0x000fd000000006ff */
[----:B------:R-:W1:Y:S02]  /*2e80*/  SYNCS.PHASECHK.TRANS64 P0, [UR4+0x90], R3 ;  /* 0x00009003ff0075a7 */ /* 0x000e640008001004 */
[----:B-1----:R-:W-:Y:S05]  /*2e90*/  @P0 BRA `(.L_x_51) ;  /* 0x0000000000080947 */ /* 0x002fea0003800000 */
[----:B------:R-:W1:Y:S02]  /*2ea0*/  SYNCS.PHASECHK.TRANS64.TRYWAIT P0, [UR4+0x90], R3 ;  /* 0x00009003ff0075a7 */ /* 0x000e640008001104 */
[----:B-1----:R-:W-:Y:S05]  /*2eb0*/  @!P0 BRA `(.L_x_52) ;  /* 0x0000006400388947 */ /* 0x002fea0003800000 */
.L_x_51:
[----:B------:R-:W-:-:S04]  /*2ec0*/  UIADD3 UR7, UPT, UPT, UR5, 0x1, URZ ;  /* 0x0000000105077890 */ /* 0x000fc8000fffe0ff */
[----:B------:R-:W-:-:S04]  /*2ed0*/  UISETP.NE.AND UP0, UPT, UR7, 0x2, UPT ;  /* 0x000000020700788c */ /* 0x000fc8000bf05270 */
[----:B------:R-:W-:Y:S02]  /*2ee0*/  USEL UR8, URZ, 0x1, UP0 ;  /* 0x00000001ff087887 */ /* 0x000fe40008000000 */
[----:B------:R-:W-:-:S04]  /*2ef0*/  USEL UR7, UR7, URZ, UP0 ;  /* 0x000000ff07077287 */ /* 0x000fc80008000000 */
[----:B------:R-:W-:Y:S01]  /*2f00*/  ULEA UR7, UR7, UR6, 0x3 ;  /* 0x0000000607077291 */ /* 0x000fe2000f8e18ff */
[----:B-1----:R-:W-:-:S04]  /*2f10*/  LOP3.LUT R3, R12, UR8, RZ, 0x3c, !PT ;  /* 0x000000080c037c12 */ /* 0x002fc8000f8e3cff */
[----:B------:R-:W-:-:S04]  /*2f20*/  SHF.L.U32 R0, R3, 0x1f, RZ ;  /* 0x0000001f03007819 */ /* 0x000fc800000006ff */
[----:B------:R-:W1:Y:S02]  /*2f30*/  SYNCS.PHASECHK.TRANS64 P0, [UR7+0x90], R0 ;  /* 0x00009000ff0075a7 */ /* 0x000e640008001007 */
[----:B-1----:R-:W-:Y:S05]  /*2f40*/  @P0 EXIT ;  /* 0x000000000000094d */ /* 0x002fea0003800000 */
[----:B------:R-:W-:Y:S02]  /*2f50*/  SHF.L.U32 R3, R3, 0x1f, RZ ;  /* 0x0000001f03037819 */ /* 0x000fe400000006ff */
[----:B------:R-:W-:-:S07]  /*2f60*/  MOV R0, UR7 ;  /* 0x0000000700007c02 */ /* 0x000fce0008000f00 */
.L_x_53:
[----:B-1----:R1:W2:Y:S02]  /*2f70*/  SYNCS.PHASECHK.TRANS64.TRYWAIT P0, [R0+URZ+0x90], R3 ;  /* 0x00009003000075a7 */ /* 0x0022a400080011ff */
[----:B--2---:R-:W-:Y:S05]  /*2f80*/  @!P0 NANOSLEEP.SYNCS 0x989680 ;  /* 0x009896800000895d */ /* 0x004fea0003900000 */
[----:B------:R-:W2:Y:S02]  /*2f90*/  @!P0 SYNCS.PHASECHK.TRANS64 P0, [R0+URZ+0x90], R3 ;  /* 0x00009003000085a7 */ /* 0x000ea400080010ff */
[----:B--2---:R-:W-:Y:S05]  /*2fa0*/  @P0 EXIT ;  /* 0x000000000000094d */ /* 0x004fea0003800000 */
[----:B------:R-:W-:Y:S05]  /*2fb0*/  BRA `(.L_x_53) ;  /* 0xfffffffc00ec7947 */ /* 0x000fea000383ffff */
.L_x_46:
[----:B------:R-:W-:Y:S05]  /*2fc0*/  BRA.U UP4, `(.L_x_54) ;  /* 0x0000001104d87547 */ /* 0x000fea000b800000 */
[----:B------:R-:W-:Y:S01]  /*2fd0*/  UMOV UR4, 0x40 ;  /* 0x0000004000047882 */ /* 0x000fe20000000000 */
[----:B------:R-:W-:Y:S01]  /*2fe0*/  NOP ;  /* 0x0000000000007918 */ /* 0x000fe20000000000 */
[----:B------:R-:W-:Y:S01]  /*2ff0*/  ULEA UR5, UR47, UR4, 0x18 ;  /* 0x000000042f057291 */ /* 0x000fe2000f8ec0ff */
[----:B------:R-:W-:Y:S02]  /*3000*/  UMOV UR6, 0x400 ;  /* 0x0000040000067882 */ /* 0x000fe40000000000 */
[----:B------:R-:W-:-:S06]  /*3010*/  ULEA UR6, UR47, UR6, 0x18 ;  /* 0x000000062f067291 */ /* 0x000fcc000f8ec0ff */
[----:B------:R-:W1:Y:S02]  /*3020*/  LDS.U8 R0, [UR5+0x1c] ;  /* 0x00001c05ff007984 */ /* 0x000e640008000000 */
[----:B-1----:R-:W-:-:S13]  /*3030*/  ISETP.NE.AND P0, PT, R0, RZ, PT ;  /* 0x000000ff0000720c */ /* 0x002fda0003f05270 */
[----:B------:R-:W-:Y:S05]  /*3040*/  @P0 BRA `(.L_x_55) ;  /* 0x0000000400080947 */ /* 0x000fea0003800000 */
[----:B------:R-:W-:Y:S02]  /*3050*/  UISETP.NE.U32.AND UP1, UPT, UR48, 0x1, UPT ;  /* 0x000000013000788c */ /* 0x000fe4000bf25070 */
[----:B------:R-:W-:-:S07]  /*3060*/  UIADD3 UR7, UPT, UPT, UR5, 0x8, URZ ;  /* 0x0000000805077890 */ /* 0x000fce000fffe0ff */
[----:B------:R-:W-:Y:S05]  /*3070*/  BRA.U !UP1, `(.L_x_56) ;  /* 0x00000001099c7547 */ /* 0x000fea000b800000 */
[----:B------:R-:W-:Y:S01]  /*3080*/  ELECT P0, URZ, PT ;  /* 0x0000000000ff782f */ /* 0x000fe20003800000 */
[----:B------:R-:W-:-:S12]  /*3090*/  BSSY B0, `(.L_x_56) ;  /* 0x0000025000007945 */ /* 0x000fd80003800000 */
[----:B------:R-:W-:Y:S05]  /*30a0*/  @!P0 BRA `(.L_x_57) ;  /* 0x00000000008c8947 */ /* 0x000fea0003800000 */
[----:B------:R-:W-:-:S05]  /*30b0*/  UMOV UR4, 0x10 ;  /* 0x0000001000047882 */ /* 0x000fca0000000000 */
[----:B------:R-:W-:Y:S04]  /*30c0*/  DEPBAR.LE SB1, 0x36 ;  /* 0x00009d800000791a */ /* 0x000fe80000000000 */
[----:B------:R-:W1:Y:S02]  /*30d0*/  UTCATOMSWS.2CTA.FIND_AND_SET.ALIGN UP0, UR4, UR4 ;  /* 0x00000004000475e3 */ /* 0x000e640008200800 */
[----:B-1----:R-:W-:Y:S01]  /*30e0*/  MOV R11, UR4 ;  /* 0x00000004000b7c02 */ /* 0x002fe20008000f00 */
[----:B------:R-:W-:Y:S06]  /*30f0*/  BRA.U UP0, `(.L_x_58) ;  /* 0x0000000100187547 */ /* 0x000fec000b800000 */
.L_x_59:
[----:B------:R-:W-:Y:S05]  /*3100*/  NANOSLEEP 0x64 ;  /* 0x000000640000795d */ /* 0x000fea0003800000 */
[----:B------:R-:W-:-:S05]  /*3110*/  UMOV UR4, 0x10 ;  /* 0x0000001000047882 */ /* 0x000fca0000000000 */
[----:B------:R-:W-:Y:S04]  /*3120*/  DEPBAR.LE SB1, 0x36 ;  /* 0x00009d800000791a */ /* 0x000fe80000000000 */
[----:B------:R-:W1:Y:S02]  /*3130*/  UTCATOMSWS.2CTA.FIND_AND_SET.ALIGN UP0, UR4, UR4 ;  /* 0x00000004000475e3 */ /* 0x000e640008200800 */
[----:B-1----:R-:W-:Y:S01]  /*3140*/  MOV R11, UR4 ;  /* 0x00000004000b7c02 */ /* 0x002fe20008000f00 */
[----:B------:R-:W-:Y:S05]  /*3150*/  BRA.U !UP0, `(.L_x_59) ;  /* 0xfffffffd08e87547 */ /* 0x000fea000b83ffff */
.L_x_58:
[----:B------:R-:W1:Y:S01]  /*3160*/  LDS R7, [UR5+0x10] ;  /* 0x00001005ff077984 */ /* 0x000e620008000800 */
[----:B------:R-:W-:Y:S01]  /*3170*/  IMAD.U32 R5, RZ, RZ, UR6 ;  /* 0x00000006ff057e24 */ /* 0x000fe2000f8e00ff */
[----:B------:R-:W-:-:S03]  /*3180*/  MOV R4, UR49 ;  /* 0x0000003100047c02 */ /* 0x000fc60008000f00 */
[----:B------:R-:W-:Y:S01]  /*3190*/  VIADD R5, R5, 0x130 ;  /* 0x0000013005057836 */ /* 0x000fe20000000000 */
[----:B-1----:R-:W-:-:S04]  /*31a0*/  SHF.L.U32 R7, R7, 0x1f, RZ ;  /* 0x0000001f07077819 */ /* 0x002fc800000006ff */
[----:B------:R-:W1:Y:S02]  /*31b0*/  SYNCS.PHASECHK.TRANS64.TRYWAIT P0, [UR5+0x8], R7 ;  /* 0x00000807ff0075a7 */ /* 0x000e640008001105 */
[----:B-1----:R-:W-:Y:S05]  /*31c0*/  @P0 BRA `(.L_x_60) ;  /* 0x0000000000080947 */ /* 0x002fea0003800000 */
[----:B------:R-:W1:Y:S02]  /*31d0*/  SYNCS.PHASECHK.TRANS64.TRYWAIT P0, [UR5+0x8], R7 ;  /* 0x00000807ff0075a7 */ /* 0x000e640008001105 */
[----:B-1----:R-:W-:Y:S05]  /*31e0*/  @!P0 BRA `(.L_x_61) ;  /* 0x0000006000848947 */ /* 0x002fea0003800000 */
.L_x_60:
[----:B-1----:R-:W-:Y:S01]  /*31f0*/  HFMA2 R0, -RZ, RZ, 0, 5.9604644775390625e-08 ;  /* 0x00000001ff007431 */ /* 0x002fe200000001ff */
[----:B------:R-:W-:Y:S01]  /*3200*/  UPRMT UR4, UR49, 0x654, UR7 ;  /* 0x0000065431047896 */ /* 0x000fe20008000007 */
[----:B------:R-:W-:Y:S01]  /*3210*/  IMAD.MOV.U32 R8, RZ, RZ, 0xffff ;  /* 0x0000ffffff087424 */ /* 0x000fe200078e00ff */
[----:B------:R-:W-:Y:S01]  /*3220*/  PRMT R4, R4, 0x654, R5 ;  /* 0x0000065404047816 */ /* 0x000fe20000000005 */
[----:B------:R-:W-:Y:S02]  /*3230*/  IMAD.MOV.U32 R6, RZ, RZ, 0x4 ;  /* 0x00000004ff067424 */ /* 0x000fe400078e00ff */
[----:B------:R-:W-:Y:S01]  /*3240*/  IMAD.SHL.U32 R9, R11, 0x20, RZ ;  /* 0x000000200b097824 */ /* 0x000fe200078e00ff */
[----:B------:R-:W-:Y:S02]  /*3250*/  MOV R5, UR4 ;  /* 0x0000000400057c02 */ /* 0x000fe40008000f00 */
[-C--:B------:R-:W-:Y:S01]  /*3260*/  SHF.L.U32 R8, R8, R11.reuse, RZ ;  /* 0x0000000b08087219 */ /* 0x080fe200000006ff */
[----:B------:R1:W-:Y:S01]  /*3270*/  SYNCS.ARRIVE.TRANS64.RED RZ, [UR4], R6 ;  /* 0x00000006ffff79a7 */ /* 0x0003e20008000404 */
[----:B------:R-:W-:Y:S01]  /*3280*/  SHF.L.U32 R7, R0, R11, RZ ;  /* 0x0000000b00077219 */ /* 0x000fe200000006ff */
[----:B------:R1:W-:Y:S04]  /*3290*/  STS [UR6+0x130], R9 ;  /* 0x00013009ff007988 */ /* 0x0003e80008000806 */
[----:B------:R1:W-:Y:S04]  /*32a0*/  STAS [R4.64], R11 ;  /* 0x0000000b04007dbd */ /* 0x0003e8000c0008ff */
[----:B------:R1:W-:Y:S04]  /*32b0*/  ATOMS.OR RZ, [UR5+0x14], R8 ;  /* 0x00001408ffff798c */ /* 0x0003e8000b000005 */
[----:B------:R1:W-:Y:S04]  /*32c0*/  ATOMS.OR RZ, [UR5+0x18], R7 ;  /* 0x00001807ffff798c */ /* 0x0003e8000b000005 */
[----:B------:R1:W-:Y:S02]  /*32d0*/  ATOMS.XOR RZ, [UR5+0x10], R0 ;  /* 0x00001000ffff798c */ /* 0x0003e4000b800005 */
.L_x_57:
[----:B------:R-:W-:Y:S05]  /*32e0*/  BSYNC B0 ;  /* 0x0000000000007941 */ /* 0x000fea0003800000 */
.L_x_56:
[----:B------:R-:W-:Y:S05]  /*32f0*/  BRA.U UP1, `(.L_x_62) ;  /* 0x00000001016c7547 */ /* 0x000fea000b800000 */
[----:B------:R-:W-:-:S03]  /*3300*/  UMOV UR4, 0xffffffff ;  /* 0xffffffff00047882 */ /* 0x000fc60000000000 */
[----:B------:R-:W-:Y:S05]  /*3310*/  BRA.DIV UR4, `(.L_x_63) ;  /* 0x0000006204507947 */ /* 0x000fea000b800000 */
[----:B------:R-:W-:-:S13]  /*3320*/  ELECT P0, URZ, PT ;  /* 0x0000000000ff782f */ /* 0x000fda0003800000 */
.L_x_163:
[----:B------:R-:W-:Y:S05]  /*3330*/  @!P0 BRA `(.L_x_62) ;  /* 0x00000000005c8947 */ /* 0x000fea0003800000 */
[----:B-1----:R-:W1:Y:S02]  /*3340*/  LDS R5, [UR5+0x10] ;  /* 0x00001005ff057984 */ /* 0x002e640008000800 */
[----:B-1----:R-:W-:-:S04]  /*3350*/  SHF.L.U32 R5, R5, 0x1f, RZ ;  /* 0x0000001f05057819 */ /* 0x002fc800000006ff */
[----:B------:R-:W1:Y:S02]  /*3360*/  SYNCS.PHASECHK.TRANS64.TRYWAIT P0, [UR5+0x8], R5 ;  /* 0x00000805ff0075a7 */ /* 0x000e640008001105 */
[----:B-1----:R-:W-:Y:S05]  /*3370*/  @P0 BRA `(.L_x_64) ;  /* 0x0000000000080947 */ /* 0x002fea0003800000 */
[----:B------:R-:W1:Y:S02]  /*3380*/  SYNCS.PHASECHK.TRANS64.TRYWAIT P0, [UR5+0x8], R5 ;  /* 0x00000805ff0075a7 */ /* 0x000e640008001105 */
[----:B-1----:R-:W-:Y:S05]  /*3390*/  @!P0 BRA `(.L_x_65) ;  /* 0x0000006000548947 */ /* 0x002fea0003800000 */
.L_x_64:
[----:B------:R-:W2:Y:S01]  /*33a0*/  LDS R7, [UR6+0x130] ;  /* 0x00013006ff077984 */ /* 0x000ea20008000800 */
[----:B-1----:R-:W-:Y:S02]  /*33b0*/  HFMA2 R0, -RZ, RZ, 0, 5.9604644775390625e-08 ;  /* 0x00000001ff007431 */ /* 0x002fe400000001ff */
[----:B------:R-:W-:Y:S01]  /*33c0*/  IMAD.MOV.U32 R4, RZ, RZ, 0xffff ;  /* 0x0000ffffff047424 */ /* 0x000fe200078e00ff */
[----:B------:R-:W-:Y:S01]  /*33d0*/  UPRMT UR4, UR49, 0x654, UR7 ;  /* 0x0000065431047896 */ /* 0x000fe20008000007 */
[----:B--2---:R-:W-:-:S03]  /*33e0*/  IMAD.SHL.U32 R5, R7, 0x20, RZ ;  /* 0x0000002007057824 */ /* 0x004fc600078e00ff */
[-C--:B------:R-:W-:Y:S02]  /*33f0*/  SHF.L.U32 R4, R4, R7.reuse, RZ ;  /* 0x0000000704047219 */ /* 0x080fe400000006ff */
[----:B------:R-:W-:Y:S01]  /*3400*/  SHF.L.U32 R7, R0, R7, RZ ;  /* 0x0000000700077219 */ /* 0x000fe200000006ff */
[----:B------:R2:W-:Y:S04]  /*3410*/  STS [UR6+0x130], R5 ;  /* 0x00013005ff007988 */ /* 0x0005e80008000806 */
[----:B------:R2:W-:Y:S04]  /*3420*/  ATOMS.OR RZ, [UR5+0x14], R4 ;  /* 0x00001404ffff798c */ /* 0x0005e8000b000005 */
[----:B------:R2:W-:Y:S01]  /*3430*/  ATOMS.OR RZ, [UR5+0x18], R7 ;  /* 0x00001807ffff798c */ /* 0x0005e2000b000005 */
[----:B------:R-:W-:Y:S03]  /*3440*/  SYNCS.ARRIVE.TRANS64.RED.A1T0 RZ, [UR4], RZ ;  /* 0x000000ffffff79a7 */ /* 0x000fe60008100404 */
[----:B------:R2:W-:Y:S01]  /*3450*/  ATOMS.XOR RZ, [UR5+0x10], R0 ;  /* 0x00001000ffff798c */ /* 0x0005e2000b800005 */
[----:B------:R-:W-:Y:S05]  /*3460*/  BRA `(.L_x_62) ;  /* 0x0000000000107947 */ /* 0x000fea0003800000 */
.L_x_55:
[----:B------:R-:W-:Y:S02]  /*3470*/  MOV R0, 0xffffffff ;  /* 0xffffffff00007802 */ /* 0x000fe40000000f00 */
[----:B------:R-:W-:-:S03]  /*3480*/  MOV R4, 0x34b0 ;  /* 0x000034b000047802 */ /* 0x000fc60000000f00 */
[----:B------:R1:W-:Y:S04]  /*3490*/  STS [UR6+0x130], R0 ;  /* 0x00013000ff007988 */ /* 0x0003e80008000806 */
[----:B-1---5:R-:W-:Y:S05]  /*34a0*/  CALL.REL.NOINC `($__internal_1_$__cuda_sm10x_tcgen05_guardrail_trap_phase_invalid_during_alloc) ;  /* 0x0000006800287944 */ /* 0x022fea0003c00000 */
.L_x_62:
[----:B------:R-:W-:Y:S05]  /*34b0*/  WARPSYNC.ALL ;  /* 0x0000000000007948 */ /* 0x000fea0003800000 */
[----:B------:R-:W3:Y:S01]  /*34c0*/  S2UR UR4, SR_CgaCtaId ;  /* 0x00000000000479c3 */ /* 0x000ee20000008800 */
[----:B------:R-:W-:Y:S01]  /*34d0*/  UMOV UR26, 0x400 ;  /* 0x00000400001a7882 */ /* 0x000fe20000000000 */
[----:B------:R-:W-:-:S06]  /*34e0*/  NOP ;  /* 0x0000000000007918 */ /* 0x000fcc0000000000 */
[----:B------:R-:W-:Y:S06]  /*34f0*/  BAR.ARV 0x6, 0xa0 ;  /* 0x0182800000007b1d */ /* 0x000fec0000002000 */
[----:B------:R-:W4:Y:S01]  /*3500*/  LDCU UR6, c[0x0][0x38c] ;  /* 0x00007180ff0677ac */ /* 0x000f220008000800 */
[----:B------:R-:W-:Y:S01]  /*3510*/  LOP3.LUT R3, R3, 0xffff, RZ, 0xc0, !PT ;  /* 0x0000ffff03037812 */ /* 0x000fe200078ec0ff */
[----:B-1----:R-:W-:Y:S01]  /*3520*/  IMAD.MOV.U32 R9, RZ, RZ, 0x1 ;  /* 0x00000001ff097424 */ /* 0x002fe200078e00ff */
[----:B------:R-:W-:Y:S01]  /*3530*/  LOP3.LUT R2, R2, 0xffff, RZ, 0xc0, !PT ;  /* 0x0000ffff02027812 */ /* 0x000fe200078ec0ff */
[----:B------:R-:W-:Y:S01]  /*3540*/  IMAD.MOV.U32 R8, RZ, RZ, RZ ;  /* 0x000000ffff087224 */ /* 0x000fe200078e00ff */
[----:B------:R-:W-:Y:S01]  /*3550*/  R2UR UR28, R3 ;  /* 0x00000000031c72ca */ /* 0x000fe200000e0000 */
[----:B------:R-:W-:Y:S01]  /*3560*/  UMOV UR32, URZ ;  /* 0x000000ff00207c82 */ /* 0x000fe20008000000 */
[----:B------:R-:W-:-:S02]  /*3570*/  R2UR UR42, R2 ;  /* 0x00000000022a72ca */ /* 0x000fc400000e0000 */
[----:B------:R-:W-:Y:S01]  /*3580*/  CS2R R2, SRZ ;  /* 0x0000000000027805 */ /* 0x000fe2000001ff00 */
[----:B------:R-:W-:Y:S01]  /*3590*/  UMOV UR23, URZ ;  /* 0x000000ff00177c82 */ /* 0x000fe20008000000 */
[----:B---3--:R-:W-:Y:S01]  /*35a0*/  ULEA UR26, UR4, UR26, 0x18 ;  /* 0x0000001a041a7291 */ /* 0x008fe2000f8ec0ff */
[----:B------:R-:W-:Y:S01]  /*35b0*/  UMOV UR22, URZ ;  /* 0x000000ff00167c82 */ /* 0x000fe20008000000 */
[----:B------:R-:W-:Y:S02]  /*35c0*/  UISETP.NE.AND UP3, UPT, UR48, URZ, UPT ;  /* 0x000000ff3000728c */ /* 0x000fe4000bf65270 */
[----:B------:R-:W-:Y:S02]  /*35d0*/  UIADD3 UR5, UPT, UPT, UR26, 0x8400, URZ ;  /* 0x000084001a057890 */ /* 0x000fe4000fffe0ff */
[----:B------:R-:W-:-:S03]  /*35e0*/  UIADD3 UR4, UPT, UPT, UR26, 0xe400, URZ ;  /* 0x0000e4001a047890 */ /* 0x000fc6000fffe0ff */
[----:B--2---:R-:W1:Y:S01]  /*35f0*/  LDS R0, [UR26+0x130] ;  /* 0x0001301aff007984 */ /* 0x004e620008000800 */
[----:B----4-:R-:W-:Y:S02]  /*3600*/  UIADD3 UR6, UPT, UPT, UR6, 0x1f, URZ ;  /* 0x0000001f06067890 */ /* 0x010fe4000fffe0ff */
[----:B------:R-:W-:Y:S02]  /*3610*/  USHF.R.U32.HI UR5, URZ, 0x4, UR5 ;  /* 0x00000004ff057899 */ /* 0x000fe40008011605 */
[----:B------:R-:W-:Y:S02]  /*3620*/  USHF.R.S32.HI UR33, URZ, 0x1f, UR6 ;  /* 0x0000001fff217899 */ /* 0x000fe40008011406 */
[----:B------:R-:W-:Y:S02]  /*3630*/  USHF.R.U32.HI UR4, URZ, 0x4, UR4 ;  /* 0x00000004ff047899 */ /* 0x000fe40008011604 */
[----:B------:R-:W-:Y:S02]  /*3640*/  ULEA.HI UR33, UR33, UR6, URZ, 0x5 ;  /* 0x0000000621217291 */ /* 0x000fe4000f8f28ff */
[----:B------:R-:W-:-:S02]  /*3650*/  ULOP3.LUT UR5, UR5, 0x3fff, URZ, 0xc0, !UPT ;  /* 0x00003fff05057892 */ /* 0x000fc4000f8ec0ff */
[----:B------:R-:W-:Y:S02]  /*3660*/  USHF.R.S32.HI UR33, URZ, 0x5, UR33 ;  /* 0x00000005ff217899 */ /* 0x000fe40008011421 */
[----:B------:R-:W-:Y:S02]  /*3670*/  ULOP3.LUT UR30, UR4, 0x3fff, URZ, 0xc0, !UPT ;  /* 0x00003fff041e7892 */ /* 0x000fe4000f8ec0ff */
[----:B------:R-:W-:Y:S01]  /*3680*/  UISETP.LT.AND UP0, UPT, UR33, 0x1, UPT ;  /* 0x000000012100788c */ /* 0x000fe2000bf01270 */
[----:B------:R-:W-:Y:S01]  /*3690*/  UMOV UR40, 0x0 ;  /* 0x0000000000287882 */ /* 0x000fe20000000000 */
[----:B------:R-:W-:Y:S01]  /*36a0*/  UMOV UR41, 0x8200910 ;  /* 0x0820091000297882 */ /* 0x000fe20000000000 */
[----:B------:R-:W-:Y:S02]  /*36b0*/  ULOP3.LUT UR29, UR5, 0x10000, URZ, 0xfc, !UPT ;  /* 0x00010000051d7892 */ /* 0x000fe4000f8efcff */
[----:B------:R-:W-:Y:S02]  /*36c0*/  ULOP3.LUT UR30, UR30, 0x10000, URZ, 0xfc, !UPT ;  /* 0x000100001e1e7892 */ /* 0x000fe4000f8efcff */
[----:B------:R-:W-:Y:S01]  /*36d0*/  USEL UR43, UR33, 0x1, !UP0 ;  /* 0x00000001212b7887 */ /* 0x000fe2000c000000 */
[----:B------:R-:W-:Y:S01]  /*36e0*/  UMOV UR38, 0x0 ;  /* 0x0000000000267882 */ /* 0x000fe20000000000 */
[----:B------:R-:W-:Y:S01]  /*36f0*/  UMOV UR39, 0x8200910 ;  /* 0x0820091000277882 */ /* 0x000fe20000000000 */
[----:B------:R-:W-:Y:S01]  /*3700*/  UMOV UR36, 0x0 ;  /* 0x0000000000247882 */ /* 0x000fe20000000000 */
[----:B------:R-:W-:Y:S01]  /*3710*/  UMOV UR37, 0x8200910 ;  /* 0x0820091000257882 */ /* 0x000fe20000000000 */
[----:B------:R-:W-:Y:S01]  /*3720*/  UMOV UR34, 0x0 ;  /* 0x0000000000227882 */ /* 0x000fe20000000000 */
[----:B------:R-:W-:Y:S01]  /*3730*/  UMOV UR35, 0x8200910 ;  /* 0x0820091000237882 */ /* 0x000fe20000000000 */
[----:B-1----:R-:W-:-:S15]  /*3740*/  R2UR UR44, R0 ;  /* 0x00000000002c72ca */ /* 0x002fde00000e0000 */
.L_x_73:
[C---:B------:R-:W-:Y:S02]  /*3750*/  LEA R0, R8.reuse, UR26, 0x3 ;  /* 0x0000001a08007c11 */ /* 0x040fe4000f8e18ff */
[----:B------:R-:W-:Y:S02]  /*3760*/  SHF.L.U32 R5, R3, 0x1f, RZ ;  /* 0x0000001f03057819 */ /* 0x000fe400000006ff */
[----:B------:R-:W-:Y:S02]  /*3770*/  LEA R4, R8, UR26, 0x4 ;  /* 0x0000001a08047c11 */ /* 0x000fe4000f8e20ff */
[----:B------:R-:W1:Y:S02]  /*3780*/  SYNCS.PHASECHK.TRANS64.TRYWAIT P0, [R0+URZ+0x80], R5 ;  /* 0x00008005000075a7 */ /* 0x000e6400080011ff */
[----:B-1-3--:R-:W-:Y:S05]  /*3790*/  @!P0 BRA `(.L_x_66) ;  /* 0x0000005c006c8947 */ /* 0x00afea0003800000 */
.L_x_164:
[----:B-1----:R-:W1:Y:S01]  /*37a0*/  LDS.128 R4, [R4+0x110] ;  /* 0x0001100004047984 */ /* 0x002e620000000c00 */
[----:B------:R-:W-:Y:S02]  /*37b0*/  VIADD R0, R0, 0x90 ;  /* 0x0000009000007836 */ /* 0x000fe40000000000 */
[----:B------:R-:W-:Y:S01]  /*37c0*/  VIADD R8, R8, 0x1 ;  /* 0x0000000108087836 */ /* 0x000fe20000000000 */
[----:B------:R-:W-:Y:S01]  /*37d0*/  @!PT LDS RZ, [RZ] ;  /* 0x00000000fffff984 */ /* 0x000fe20000000800 */
[----:B------:R-:W-:Y:S01]  /*37e0*/  @!PT LDS RZ, [RZ] ;  /* 0x00000000fffff984 */ /* 0x000fe20000000800 */
[----:B------:R-:W-:Y:S01]  /*37f0*/  @!PT LDS RZ, [RZ] ;  /* 0x00000000fffff984 */ /* 0x000fe20000000800 */
[----:B------:R-:W-:Y:S01]  /*3800*/  @!PT LDS RZ, [RZ] ;  /* 0x00000000fffff984 */ /* 0x000fe20000000800 */
[----:B------:R2:W-:Y:S06]  /*3810*/  MEMBAR.ALL.CTA ;  /* 0x0000000000007992 */ /* 0x0005ec0000008000 */
[----:B--2---:R-:W2:Y:S01]  /*3820*/  FENCE.VIEW.ASYNC.S ;  /* 0x00000000000073c6 */ /* 0x004ea20000000000 */
[----:B------:R-:W-:-:S04]  /*3830*/  PRMT R0, RZ, 0x654, R0 ;  /* 0x00000654ff007816 */ /* 0x000fc80000000000 */
[----:B--2---:R2:W-:Y:S01]  /*3840*/  SYNCS.ARRIVE.TRANS64.RED.A1T0 RZ, [R0+URZ], RZ ;  /* 0x000000ff00ff79a7 */ /* 0x0045e200081004ff */
[----:B-1----:R-:W-:Y:S01]  /*3850*/  LOP3.LUT P1, RZ, R6, 0x1, RZ, 0xc0, !PT ;  /* 0x0000000106ff7812 */ /* 0x002fe2000782c0ff */
[----:B--2---:R-:W-:-:S12]  /*3860*/  BRA.U UP3, `(.L_x_67) ;  /* 0x0000000503087547 */ /* 0x004fd8000b800000 */
[----:B------:R-:W1:Y:S01]  /*3870*/  LDCU UR4, c[0x0][0x38c] ;  /* 0x00007180ff0477ac */ /* 0x000e620008000800 */
[----:B------:R-:W-:Y:S02]  /*3880*/  PLOP3.LUT P2, PT, PT, PT, PT, 0x80, 0x8 ;  /* 0x000000000008781c */ /* 0x000fe40003f4f070 */
[----:B------:R-:W-:Y:S01]  /*3890*/  SHF.L.U32 R5, R9, 0x1f, RZ ;  /* 0x0000001f09057819 */ /* 0x000fe200000006ff */
[----:B------:R-:W-:Y:S02]  /*38a0*/  ULEA UR31, UR32, UR26, 0x3 ;  /* 0x0000001a201f7291 */ /* 0x000fe4000f8e18ff */
[----:B------:R-:W-:Y:S02]  /*38b0*/  ULEA UR11, UR32, UR44, 0x6 ;  /* 0x0000002c200b7291 */ /* 0x000fe4000f8e30ff */
[----:B-1----:R-:W-:-:S06]  /*38c0*/  UISETP.GE.AND UP0, UPT, UR4, 0x1, UPT ;  /* 0x000000010400788c */ /* 0x002fcc000bf06270 */
[----:B------:R-:W-:-:S05]  /*38d0*/  PLOP3.LUT P0, PT, PT, PT, UP0, 0x80, 0x8 ;  /* 0x000000000008781c */ /* 0x000fca0003f0f008 */
[----:B------:R-:W-:-:S08]  /*38e0*/  @UP0 ULEA UR4, UR23, UR26, 0x3 ;  /* 0x0000001a17040291 */ /* 0x000fd0000f8e18ff */
[----:B------:R-:W-:-:S04]  /*38f0*/  @P0 SHF.L.U32 R0, R2, 0x1f, RZ ;  /* 0x0000001f02000819 */ /* 0x000fc800000006ff */
[----:B------:R1:W2:Y:S01]  /*3900*/  @P0 SYNCS.PHASECHK.TRANS64.TRYWAIT P2, [UR4], R0 ;  /* 0x00000000ff0005a7 */ /* 0x0002a20008041104 */
[----:B------:R-:W3:Y:S02]  /*3910*/  SYNCS.PHASECHK.TRANS64.TRYWAIT P0, [UR31+0xc0], R5 ;  /* 0x0000c005ff0075a7 */ /* 0x000ee4000800111f */
[----:B-123--:R-:W-:Y:S05]  /*3920*/  @!P0 BRA `(.L_x_68) ;  /* 0x0000005c001c8947 */ /* 0x00efea0003800000 */
.L_x_166:
[----:B------:R-:W-:Y:S01]  /*3930*/  UMOV UR27, UR22 ;  /* 0x00000016001b7c82 */ /* 0x000fe20008000000 */
[----:B------:R-:W-:Y:S05]  /*3940*/  BRA.U !UP0, `(.L_x_69) ;  /* 0x0000000108c07547 */ /* 0x000fea000b800000 */
[----:B------:R-:W-:Y:S02]  /*3950*/  UIADD3 UR27, UPT, UPT, UR43, UR22, URZ ;  /* 0x000000162b1b7290 */ /* 0x000fe4000fffe0ff */
[----:B------:R-:W-:Y:S01]  /*3960*/  UPLOP3.LUT UP2, UPT, UPT, UPT, UPT, 0x40, 0x4 ;  /* 0x000000000004789c */ /* 0x000fe20003f4e870 */
[----:B------:R-:W-:Y:S01]  /*3970*/  UMOV UR24, UR33 ;  /* 0x0000002100187c82 */ /* 0x000fe20008000000 */
[----:B------:R-:W-:-:S09]  /*3980*/  UMOV UR10, UR23 ;  /* 0x00000017000a7c82 */ /* 0x000fd20008000000 */
.L_x_72:
[----:B--2---:R-:W-:Y:S01]  /*3990*/  ULEA UR5, UR10, UR26, 0x3 ;  /* 0x0000001a0a057291 */ /* 0x004fe2000f8e18ff */
[----:B---3--:R-:W-:Y:S11]  /*39a0*/  @P2 BRA `(.L_x_70) ;  /* 0x00000000000c2947 */ /* 0x008ff60003800000 */
[----:B-1----:R-:W-:Y:S04]  /*39b0*/  SHF.L.U32 R5, R2, 0x1f, RZ ;  /* 0x0000001f02057819 */ /* 0x002fe800000006ff */
[----:B------:R-:W1:Y:S02]  /*39c0*/  SYNCS.PHASECHK.TRANS64.TRYWAIT P0, [UR5], R5 ;  /* 0x00000005ff0075a7 */ /* 0x000e640008001105 */
[----:B-1----:R-:W-:Y:S05]  /*39d0*/  @!P0 BRA `(.L_x_71) ;  /* 0x0000005c00088947 */ /* 0x002fea0003800000 */
.L_x_70:
[----:B------:R-:W-:Y:S01]  /*39e0*/  UISETP.NE.AND UP0, UPT, UR24, 0x1, UPT ;  /* 0x000000011800788c */ /* 0x000fe2000bf05270 */
[----:B------:R-:W-:Y:S01]  /*39f0*/  PLOP3.LUT P2, PT, PT, PT, PT, 0x80, 0x8 ;  /* 0x000000000008781c */ /* 0x000fe20003f4f070 */
[----:B------:R-:W-:Y:S02]  /*3a00*/  UIADD3 UR4, UPT, UPT, UR10, 0x1, URZ ;  /* 0x000000010a047890 */ /* 0x000fe4000fffe0ff */
[----:B------:R-:W-:Y:S02]  /*3a10*/  UIADD3 UR25, UPT, UPT, UR5, 0x18, URZ ;  /* 0x0000001805197890 */ /* 0x000fe4000fffe0ff */
[----:B------:R-:W-:Y:S01]  /*3a20*/  UISETP.NE.AND UP1, UPT, UR4, 0x3, UPT ;  /* 0x000000030400788c */ /* 0x000fe2000bf25270 */
[----:B------:R-:W-:Y:S01]  /*3a30*/  PLOP3.LUT P0, PT, PT, PT, UP0, 0x80, 0x8 ;  /* 0x000000000008781c */ /* 0x000fe20003f0f008 */
[----:B------:R-:W-:Y:S02]  /*3a40*/  UIADD3 UR22, UPT, UPT, UR22, 0x1, URZ ;  /* 0x0000000116167890 */ /* 0x000fe4000fffe0ff */
[----:B------:R-:W-:Y:S02]  /*3a50*/  USEL UR6, URZ, 0x1, UP1 ;  /* 0x00000001ff067887 */ /* 0x000fe40008800000 */
[----:B------:R-:W-:Y:S02]  /*3a60*/  USEL UR23, UR4, URZ, UP1 ;  /* 0x000000ff04177287 */ /* 0x000fe40008800000 */
[----:B------:R-:W-:Y:S02]  /*3a70*/  UIADD3 UR24, UPT, UPT, UR24, -0x1, URZ ;  /* 0xffffffff18187890 */ /* 0x000fe4000fffe0ff */
[----:B------:R-:W-:Y:S01]  /*3a80*/  @UP0 ULEA UR4, UR23, UR26, 0x3 ;  /* 0x0000001a17040291 */ /* 0x000fe2000f8e18ff */
[----:B------:R-:W-:Y:S01]  /*3a90*/  LOP3.LUT R2, R2, UR6, RZ, 0x3c, !PT ;  /* 0x0000000602027c12 */ /* 0x000fe2000f8e3cff */
[----:B------:R-:W-:Y:S02]  /*3aa0*/  ULEA UR6, UR10, UR30, 0x9 ;  /* 0x0000001e0a067291 */ /* 0x000fe4000f8e48ff */
[----:B------:R-:W-:Y:S01]  /*3ab0*/  UISETP.NE.AND UP0, UPT, UR22, UR27, UPT ;  /* 0x0000001b1600728c */ /* 0x000fe2000bf05270 */
[----:B-1----:R-:W-:Y:S01]  /*3ac0*/  @P0 SHF.L.U32 R0, R2, 0x1f, RZ ;  /* 0x0000001f02000819 */ /* 0x002fe200000006ff */
[----:B------:R-:W-:Y:S02]  /*3ad0*/  UIADD3 UR20, UPT, UPT, UR6, 0x2, URZ ;  /* 0x0000000206147890 */ /* 0x000fe4000fffe0ff */
[----:B------:R-:W-:Y:S01]  /*3ae0*/  UIADD3 UR16, UPT, UPT, UR6, 0x4, URZ ;  /* 0x0000000406107890 */ /* 0x000fe2000fffe0ff */
[----:B------:R2:W3:Y:S01]  /*3af0*/  @P0 SYNCS.PHASECHK.TRANS64.TRYWAIT P2, [UR4], R0 ;  /* 0x00000000ff0005a7 */ /* 0x0004e20008041104 */
[----:B------:R-:W-:Y:S02]  /*3b00*/  ULEA UR4, UR10, UR29, 0x9 ;  /* 0x0000001d0a047291 */ /* 0x000fe4000f8e48ff */
[----:B------:R-:W-:Y:S02]  /*3b10*/  UIADD3 UR12, UPT, UPT, UR6, 0x6, URZ ;  /* 0x00000006060c7890 */ /* 0x000fe4000fffe0ff */
[----:B------:R-:W-:Y:S02]  /*3b20*/  UIADD3 UR18, UPT, UPT, UR4, 0x2, URZ ;  /* 0x0000000204127890 */ /* 0x000fe4000fffe0ff */
[----:B------:R-:W-:Y:S02]  /*3b30*/  UIADD3 UR14, UPT, UPT, UR4, 0x4, URZ ;  /* 0x00000004040e7890 */ /* 0x000fe4000fffe0ff */
[----:B------:R-:W-:Y:S01]  /*3b40*/  UIADD3 UR8, UPT, UPT, UR4, 0x6, URZ ;  /* 0x0000000604087890 */ /* 0x000fe2000fffe0ff */
[----:B------:R-:W-:Y:S01]  /*3b50*/  UMOV UR7, 0x40004040 ;  /* 0x4000404000077882 */ /* 0x000fe20000000000 */
[----:B------:R-:W-:Y:S01]  /*3b60*/  UMOV UR5, 0x40004040 ;  /* 0x4000404000057882 */ /* 0x000fe20000000000 */
[----:B------:R-:W-:Y:S01]  /*3b70*/  UMOV UR21, 0x40004040 ;  /* 0x4000404000157882 */ /* 0x000fe20000000000 */
[----:B------:R2:W-:Y:S01]  /*3b80*/  UTCHMMA.2CTA gdesc[UR4], gdesc[UR6], tmem[UR11], tmem[UR40], idesc[UR41], UP2 ;  /* 0x00ff2806040075ea */ /* 0x0005e2000920000b */
[----:B------:R-:W-:Y:S01]  /*3b90*/  UPLOP3.LUT UP2, UPT, UPT, UPT, UPT, 0x80, 0x8 ;  /* 0x000000000008789c */ /* 0x000fe20003f4f070 */
[----:B------:R-:W-:Y:S01]  /*3ba0*/  UMOV UR19, 0x40004040 ;  /* 0x4000404000137882 */ /* 0x000fe20000000000 */
[----:B------:R-:W-:Y:S01]  /*3bb0*/  UMOV UR17, 0x40004040 ;  /* 0x4000404000117882 */ /* 0x000fe20000000000 */
[----:B------:R2:W-:Y:S01]  /*3bc0*/  UTCHMMA.2CTA gdesc[UR18], gdesc[UR20], tmem[UR11], tmem[UR38], idesc[UR39], UPT ;  /* 0x00ff2614120075ea */ /* 0x0005e2000ba0000b */
[----:B------:R-:W-:Y:S01]  /*3bd0*/  UMOV UR15, 0x40004040 ;  /* 0x40004040000f7882 */ /* 0x000fe20000000000 */
[----:B------:R-:W-:Y:S01]  /*3be0*/  UMOV UR13, 0x40004040 ;  /* 0x40004040000d7882 */ /* 0x000fe20000000000 */
[----:B------:R-:W-:Y:S01]  /*3bf0*/  UMOV UR9, 0x40004040 ;  /* 0x4000404000097882 */ /* 0x000fe20000000000 */
[----:B------:R2:W-:Y:S01]  /*3c00*/  UTCHMMA.2CTA gdesc[UR14], gdesc[UR16], tmem[UR11], tmem[UR36], idesc[UR37], UPT ;  /* 0x00ff24100e0075ea */ /* 0x0005e2000ba0000b */
[----:B------:R2:W-:Y:S01]  /*3c10*/  UTCHMMA.2CTA gdesc[UR8], gdesc[UR12], tmem[UR11], tmem[UR34], idesc[UR35], UPT ;  /* 0x00ff220c080075ea */ /* 0x0005e2000ba0000b */
[----:B------:R2:W-:Y:S01]  /*3c20*/  UTCBAR.2CTA.MULTICAST [UR25], URZ, UR28 ;  /* 0x000000ff190073e9 */ /* 0x0005e2000820081c */
[----:B------:R-:W-:Y:S01]  /*3c30*/  UMOV UR10, UR23 ;  /* 0x00000017000a7c82 */ /* 0x000fe20008000000 */
[----:B------:R-:W-:Y:S05]  /*3c40*/  BRA.U UP0, `(.L_x_72) ;  /* 0xfffffffd00507547 */ /* 0x000fea000b83ffff */
.L_x_69:
[----:B--2---:R-:W-:Y:S01]  /*3c50*/  UIADD3 UR4, UPT, UPT, UR31, 0xa0, URZ ;  /* 0x000000a01f047890 */ /* 0x004fe2000fffe0ff */
[----:B------:R-:W-:-:S08]  /*3c60*/  UMOV UR22, UR27 ;  /* 0x0000001b00167c82 */ /* 0x000fd00008000000 */
[----:B------:R2:W-:Y:S01]  /*3c70*/  UTCBAR.2CTA.MULTICAST [UR4], URZ, UR42 ;  /* 0x000000ff040073e9 */ /* 0x0005e2000820082a */
[----:B------:R-:W-:Y:S02]  /*3c80*/  NOP ;  /* 0x0000000000007918 */ /* 0x000fe40000000000 */
.L_x_67:
[----:B--2---:R-:W-:Y:S01]  /*3c90*/  UIADD3 UR4, UPT, UPT, UR32, 0x1, URZ ;  /* 0x0000000120047890 */ /* 0x004fe2000fffe0ff */
[----:B------:R-:W-:-:S03]  /*3ca0*/  ISETP.NE.AND P0, PT, R8, 0x2, PT ;  /* 0x000000020800780c */ /* 0x000fc60003f05270 */
[----:B------:R-:W-:Y:S01]  /*3cb0*/  UISETP.NE.AND UP0, UPT, UR4, 0x4, UPT ;  /* 0x000000040400788c */ /* 0x000fe2000bf05270 */
[----:B-1----:R-:W-:Y:S02]  /*3cc0*/  SEL R0, RZ, 0x1, P0 ;  /* 0x00000001ff007807 */ /* 0x002fe40000000000 */
[----:B------:R-:W-:Y:S01]  /*3cd0*/  SEL R8, R8, RZ, P0 ;  /* 0x000000ff08087207 */ /* 0x000fe20000000000 */
[----:B------:R-:W-:Y:S01]  /*3ce0*/  USEL UR5, URZ, 0x1, UP0 ;  /* 0x00000001ff057887 */ /* 0x000fe20008000000 */
[----:B------:R-:W-:Y:S01]  /*3cf0*/  LOP3.LUT R3, R3, R0, RZ, 0x3c, !PT ;  /* 0x0000000003037212 */ /* 0x000fe200078e3cff */
[----:B------:R-:W-:-:S04]  /*3d00*/  USEL UR32, UR4, URZ, UP0 ;  /* 0x000000ff04207287 */ /* 0x000fc80008000000 */
[----:B------:R-:W-:Y:S01]  /*3d10*/  LOP3.LUT R9, R9, UR5, RZ, 0x3c, !PT ;  /* 0x0000000509097c12 */ /* 0x000fe2000f8e3cff */
[----:B------:R-:W-:Y:S07]  /*3d20*/  @P1 BRA `(.L_x_73) ;  /* 0xfffffff800881947 */ /* 0x000fee000383ffff */
[----:B------:R-:W1:Y:S01]  /*3d30*/  S2UR UR8, SR_CgaCtaId ;  /* 0x00000000000879c3 */ /* 0x000e620000008800 */
[----:B------:R-:W-:Y:S01]  /*3d40*/  ELECT P0, URZ, PT ;  /* 0x0000000000ff782f */ /* 0x000fe20003800000 */
[----:B------:R-:W-:Y:S01]  /*3d50*/  HFMA2 R0, -RZ, RZ, 0, 5.9604644775390625e-08 ;  /* 0x00000001ff007431 */ /* 0x000fe200000001ff */
[----:B------:R-:W-:-:S05]  /*3d60*/  UMOV UR4, 0x40 ;  /* 0x0000004000047882 */ /* 0x000fca0000000000 */
[----:B------:R-:W-:Y:S01]  /*3d70*/  UVIRTCOUNT.DEALLOC.SMPOOL 0x80 ;  /* 0x000000800000784c */ /* 0x000fe20000000000 */
[----:B------:R-:W-:Y:S02]  /*3d80*/  UISETP.NE.AND UP1, UPT, UR48, URZ, UPT ;  /* 0x000000ff3000728c */ /* 0x000fe4000bf25270 */
[----:B-1----:R-:W-:-:S09]  /*3d90*/  ULEA UR8, UR8, UR4, 0x18 ;  /* 0x0000000408087291 */ /* 0x002fd2000f8ec0ff */
[----:B------:R1:W-:Y:S01]  /*3da0*/  @P0 STS.U8 [UR8+0x1c], R0 ;  /* 0x00001c00ff000988 */ /* 0x0003e20008000008 */
[----:B------:R-:W-:Y:S05]  /*3db0*/  BRA.U UP1, `(.L_x_74) ;  /* 0x0000000101a07547 */ /* 0x000fea000b800000 */
[----:B------:R-:W-:Y:S01]  /*3dc0*/  UIADD3 UR7, UPT, UPT, UR26, 0xc0, URZ ;  /* 0x000000c01a077890 */ /* 0x000fe2000fffe0ff */
[----:B------:R-:W-:-:S03]  /*3dd0*/  SHF.L.U32 R3, R9, 0x1f, RZ ;  /* 0x0000001f09037819 */ /* 0x000fc600000006ff */
[----:B------:R-:W-:-:S09]  /*3de0*/  ULEA UR4, UR32, UR7, 0x3 ;  /* 0x0000000720047291 */ /* 0x000fd2000f8e18ff */
[----:B------:R-:W2:Y:S02]  /*3df0*/  SYNCS.PHASECHK.TRANS64.TRYWAIT P0, [UR4], R3 ;  /* 0x00000003ff0075a7 */ /* 0x000ea40008001104 */
[----:B--2---:R-:W-:Y:S05]  /*3e00*/  @!P0 BRA `(.L_x_75) ;  /* 0x0000005800148947 */ /* 0x004fea0003800000 */
.L_x_169:
        /* <DEDUP_REMOVED lines=9> */
.L_x_171:
        /* <DEDUP_REMOVED lines=9> */
.L_x_173:
[----:B------:R-:W-:-:S04]  /*3f30*/  UIADD3 UR4, UPT, UPT, UR4, 0x1, URZ ;  /* 0x0000000104047890 */ /* 0x000fc8000fffe0ff */
[----:B------:R-:W-:-:S04]  /*3f40*/  UISETP.NE.AND UP0, UPT, UR4, 0x4, UPT ;  /* 0x000000040400788c */ /* 0x000fc8000bf05270 */
[----:B------:R-:W-:Y:S02]  /*3f50*/  USEL UR5, URZ, 0x1, UP0 ;  /* 0x00000001ff057887 */ /* 0x000fe40008000000 */
[----:B------:R-:W-:-:S04]  /*3f60*/  USEL UR4, UR4, URZ, UP0 ;  /* 0x000000ff04047287 */ /* 0x000fc80008000000 */
[----:B------:R-:W-:Y:S01]  /*3f70*/  ULEA UR4, UR4, UR7, 0x3 ;  /* 0x0000000704047291 */ /* 0x000fe2000f8e18ff */
[----:B-1----:R-:W-:-:S04]  /*3f80*/  LOP3.LUT R3, R2, UR5, RZ, 0x3c, !PT ;  /* 0x0000000502037c12 */ /* 0x002fc8000f8e3cff */
[----:B------:R-:W-:Y:S01]  /*3f90*/  SHF.L.U32 R3, R3, 0x1f, RZ ;  /* 0x0000001f03037819 */ /* 0x000fe200000006ff */
[----:B------:R-:W-:-:S04]  /*3fa0*/  IMAD.U32 R0, RZ, RZ, UR4 ;  /* 0x00000004ff007e24 */ /* 0x000fc8000f8e00ff */
[----:B------:R1:W2:Y:S03]  /*3fb0*/  SYNCS.PHASECHK.TRANS64.TRYWAIT P0, [R0+URZ], R3 ;  /* 0x00000003000075a7 */ /* 0x0002a600080011ff */
[----:B--2---:R-:W-:Y:S05]  /*3fc0*/  @!P0 NANOSLEEP.SYNCS 0x989680 ;  /* 0x009896800000895d */ /* 0x004fea0003900000 */
[----:B------:R-:W2:Y:S02]  /*3fd0*/  @!P0 SYNCS.PHASECHK.TRANS64 P0, [R0+URZ], R3 ;  /* 0x00000003000085a7 */ /* 0x000ea400080010ff */
[----:B--2---:R-:W-:Y:S05]  /*3fe0*/  @P0 BRA `(.L_x_78) ;  /* 0x0000000000200947 */ /* 0x004fea0003800000 */
.L_x_79:
[----:B--2---:R2:W4:Y:S02]  /*3ff0*/  SYNCS.PHASECHK.TRANS64.TRYWAIT P0, [R0+URZ], R3 ;  /* 0x00000003000075a7 */ /* 0x00452400080011ff */
[----:B----4-:R-:W-:Y:S05]  /*4000*/  @!P0 NANOSLEEP.SYNCS 0x989680 ;  /* 0x009896800000895d */ /* 0x010fea0003900000 */
[----:B------:R-:W4:Y:S02]  /*4010*/  @!P0 SYNCS.PHASECHK.TRANS64 P0, [R0+URZ], R3 ;  /* 0x00000003000085a7 */ /* 0x000f2400080010ff */
[----:B----4-:R-:W-:Y:S05]  /*4020*/  @!P0 BRA `(.L_x_79) ;  /* 0xfffffffc00f08947 */ /* 0x010fea000383ffff */
[----:B------:R-:W-:Y:S05]  /*4030*/  BRA `(.L_x_78) ;  /* 0x00000000000c7947 */ /* 0x000fea0003800000 */
.L_x_74:
[----:B------:R-:W-:-:S04]  /*4040*/  UIADD3 UR4, UPT, UPT, UR26, 0x100, URZ ;  /* 0x000001001a047890 */ /* 0x000fc8000fffe0ff */
[----:B------:R-:W-:-:S09]  /*4050*/  UPRMT UR4, UR49, 0x654, UR4 ;  /* 0x0000065431047896 */ /* 0x000fd20008000004 */
[----:B------:R-:W-:Y:S03]  /*4060*/  SYNCS.ARRIVE.TRANS64.RED.A1T0 RZ, [UR4], RZ ;  /* 0x000000ffffff79a7 */ /* 0x000fe60008100404 */
.L_x_78:
[----:B-12---:R-:W-:Y:S01]  /*4070*/  SHF.L.U32 R3, RZ, 0x1f, RZ ;  /* 0x0000001fff037819 */ /* 0x006fe200000006ff */
[----:B------:R-:W-:Y:S01]  /*4080*/  UIADD3 UR4, UPT, UPT, UR26, 0x100, URZ ;  /* 0x000001001a047890 */ /* 0x000fe2000fffe0ff */
[----:B------:R-:W-:Y:S02]  /*4090*/  PLOP3.LUT P0, PT, PT, PT, UP1, 0x80, 0x8 ;  /* 0x000000000008781c */ /* 0x000fe40003f0f018 */
[----:B------:R-:W1:Y:S02]  /*40a0*/  SYNCS.PHASECHK.TRANS64.TRYWAIT P1, [UR26+0x100], R3 ;  /* 0x00010003ff0075a7 */ /* 0x000e64000802111a */
[----:B-1----:R-:W-:Y:S09]  /*40b0*/  @!P1 BRA `(.L_x_80) ;  /* 0x0000005400b09947 */ /* 0x002ff20003800000 */
.L_x_175:
[----:B------:R-:W-:Y:S01]  /*40c0*/  @!UP1 UPRMT UR4, UR49, 0x654, UR4 ;  /* 0x0000065431049896 */ /* 0x000fe20008000004 */
[----:B------:R-:W-:Y:S01]  /*40d0*/  UMOV UR5, 0xffff ;  /* 0x0000ffff00057882 */ /* 0x000fe20000000000 */
[----:B------:R-:W-:-:S07]  /*40e0*/  UMOV UR6, 0x1 ;  /* 0x0000000100067882 */ /* 0x000fce0000000000 */
[----:B------:R-:W-:Y:S01]  /*40f0*/  @!P0 SYNCS.ARRIVE.TRANS64.RED.A1T0 RZ, [UR4], RZ ;  /* 0x000000ffffff89a7 */ /* 0x000fe20008100404 */
[----:B------:R-:W-:Y:S01]  /*4100*/  NOP ;  /* 0x0000000000007918 */ /* 0x000fe20000000000 */
[----:B-1----:R-:W1:Y:S01]  /*4110*/  LDS R0, [UR8+0x14] ;  /* 0x00001408ff007984 */ /* 0x002e620008000800 */
[----:B------:R-:W-:-:S04]  /*4120*/  ULOP3.LUT UR4, UR44, 0xffff, URZ, 0xc0, !UPT ;  /* 0x0000ffff2c047892 */ /* 0x000fc8000f8ec0ff */
[----:B------:R-:W-:-:S04]  /*4130*/  USHF.R.U32.HI UR4, URZ, 0x5, UR4 ;  /* 0x00000005ff047899 */ /* 0x000fc80008011604 */
[----:B------:R-:W-:Y:S02]  /*4140*/  USHF.L.U32 UR5, UR5, UR4, URZ ;  /* 0x0000000405057299 */ /* 0x000fe400080006ff */
[----:B------:R-:W-:-:S04]  /*4150*/  USHF.L.U32 UR4, UR6, UR4, URZ ;  /* 0x0000000406047299 */ /* 0x000fc800080006ff */
[----:B-1----:R-:W-:-:S04]  /*4160*/  LOP3.LUT R0, R0, UR5, RZ, 0xc0, !PT ;  /* 0x0000000500007c12 */ /* 0x002fc8000f8ec0ff */
[----:B------:R-:W-:-:S13]  /*4170*/  ISETP.NE.AND P0, PT, R0, UR5, PT ;  /* 0x0000000500007c0c */ /* 0x000fda000bf05270 */
[----:B------:R-:W-:Y:S05]  /*4180*/  @P0 BRA `(.L_x_81) ;  /* 0x0000000000580947 */ /* 0x000fea0003800000 */
[----:B------:R-:W1:Y:S02]  /*4190*/  LDS R0, [UR8+0x18] ;  /* 0x00001808ff007984 */ /* 0x000e640008000800 */
[----:B-1----:R-:W-:-:S04]  /*41a0*/  LOP3.LUT R0, R0, UR4, RZ, 0xc0, !PT ;  /* 0x0000000400007c12 */ /* 0x002fc8000f8ec0ff */
[----:B------:R-:W-:-:S13]  /*41b0*/  ISETP.NE.AND P0, PT, R0, UR4, PT ;  /* 0x0000000400007c0c */ /* 0x000fda000bf05270 */
[----:B------:R-:W-:Y:S05]  /*41c0*/  @P0 BRA `(.L_x_82) ;  /* 0x00000000003c0947 */ /* 0x000fea0003800000 */
[----:B------:R-:W1:Y:S01]  /*41d0*/  S2R R2, SR_LANEID ;  /* 0x0000000000027919 */ /* 0x000e620000000000 */
[----:B------:R-:W-:Y:S01]  /*41e0*/  ULOP3.LUT UR5, URZ, UR5, URZ, 0x33, !UPT ;  /* 0x00000005ff057292 */ /* 0x000fe2000f8e33ff */
[----:B------:R-:W-:Y:S01]  /*41f0*/  LOP3.LUT R4, RZ, UR4, RZ, 0x33, !PT ;  /* 0x00000004ff047c12 */ /* 0x000fe2000f8e33ff */
[----:B------:R-:W-:Y:S02]  /*4200*/  VOTEU.ANY UR4, UPT, PT ;  /* 0x0000000000047886 */ /* 0x000fe400038e0100 */
[----:B------:R-:W-:Y:S01]  /*4210*/  UFLO.U32 UR4, UR4 ;  /* 0x00000004000472bd */ /* 0x000fe200080e0000 */
[----:B------:R-:W2:Y:S01]  /*4220*/  REDUX UR6, R4 ;  /* 0x00000000040673c4 */ /* 0x000ea20000000000 */
[----:B------:R-:W-:-:S06]  /*4230*/  IMAD.U32 R0, RZ, RZ, UR5 ;  /* 0x00000005ff007e24 */ /* 0x000fcc000f8e00ff */
[----:B------:R4:W-:Y:S01]  /*4240*/  UTCATOMSWS.AND URZ, UR5 ;  /* 0x0000000500ff79e3 */ /* 0x0009e20008000000 */
[----:B------:R-:W3:Y:S01]  /*4250*/  REDUX UR7, R0 ;  /* 0x00000000000773c4 */ /* 0x000ee20000000000 */
[----:B-1----:R-:W-:Y:S01]  /*4260*/  ISETP.EQ.U32.AND P0, PT, R2, UR4, PT ;  /* 0x0000000402007c0c */ /* 0x002fe2000bf02070 */
[----:B--2---:R-:W-:Y:S01]  /*4270*/  IMAD.U32 R2, RZ, RZ, UR6 ;  /* 0x00000006ff027e24 */ /* 0x004fe2000f8e00ff */
[----:B---3--:R-:W-:-:S11]  /*4280*/  MOV R3, UR7 ;  /* 0x0000000700037c02 */ /* 0x008fd60008000f00 */
[----:B------:R4:W-:Y:S04]  /*4290*/  @P0 ATOMS.AND RZ, [UR8+0x14], R3 ;  /* 0x00001403ffff098c */ /* 0x0009e8000a800008 */
[----:B------:R4:W-:Y:S01]  /*42a0*/  @P0 ATOMS.AND RZ, [UR8+0x18], R2 ;  /* 0x00001802ffff098c */ /* 0x0009e2000a800008 */
[----:B------:R-:W-:Y:S05]  /*42b0*/  BRA `(.L_x_83) ;  /* 0x0000000000147947 */ /* 0x000fea0003800000 */
.L_x_82:
[----:B------:R-:W-:Y:S02]  /*42c0*/  MOV R2, 0x42e0 ;  /* 0x000042e000027802 */ /* 0x000fe40000000f00 */
[----:B---3-5:R-:W-:Y:S05]  /*42d0*/  CALL.REL.NOINC `($__internal_0_$__cuda_sm10x_tcgen05_guardrail_trap_col_being_dealloced_not_returned_by_alloc) ;  /* 0x0000005800907944 */ /* 0x028fea0003c00000 */
[----:B------:R-:W-:Y:S05]  /*42e0*/  BRA `(.L_x_83) ;  /* 0x0000000000087947 */ /* 0x000fea0003800000 */
.L_x_81:
[----:B------:R-:W-:Y:S02]  /*42f0*/  MOV R2, 0x4310 ;  /* 0x0000431000027802 */ /* 0x000fe40000000f00 */
[----:B---3-5:R-:W-:Y:S05]  /*4300*/  CALL.REL.NOINC `($__internal_2_$__cuda_sm10x_tcgen05_guardrail_trap_unallocated_columns_being_dealloced) ;  /* 0x00000058009c7944 */ /* 0x028fea0003c00000 */
.L_x_83:
[----:B------:R-:W-:Y:S01]  /*4310*/  NOP ;  /* 0x0000000000007918 */ /* 0x000fe20000000000 */
[----:B----4-:R-:W-:Y:S05]  /*4320*/  EXIT ;  /* 0x000000000000794d */ /* 0x010fea0003800000 */
.L_x_54:
[----:B------:R-:W-:-:S09]  /*4330*/  UISETP.NE.OR UP0, UPT, UR25, 0x3, !UP3 ;  /* 0x000000031900788c */ /* 0x000fd2000df05670 */
[----:B------:R-:W-:Y:S05]  /*4340*/  BRA.U UP0, `(.L_x_84) ;  /* 0x0000001100b87547 */ /* 0x000fea000b800000 */
[----:B------:R-:W1:Y:S01]  /*4350*/  LDCU UR31, c[0x0][0x370] ;  /* 0x00006e00ff1f77ac */ /* 0x000e620008000800 */
[----:B------:R-:W2:Y:S01]  /*4360*/  LDC.64 R16, c[0x0][0x348] ;  /* 0x0000d200ff107b82 */ /* 0x000ea20000000a00 */
[----:B------:R-:W-:Y:S02]  /*4370*/  HFMA2 R13, -RZ, RZ, 0, 0 ;  /* 0x00000000ff0d7431 */ /* 0x000fe400000001ff */
[----:B------:R-:W-:Y:S01]  /*4380*/  IMAD.MOV.U32 R15, RZ, RZ, 0x1 ;  /* 0x00000001ff0f7424 */ /* 0x000fe200078e00ff */
[----:B------:R-:W1:Y:S01]  /*4390*/  LDCU.128 UR48, c[0x0][0xb10] ;  /* 0x00016200ff3077ac */ /* 0x000e620008000c00 */
[----:B------:R-:W-:Y:S01]  /*43a0*/  IMAD.MOV.U32 R14, RZ, RZ, RZ ;  /* 0x000000ffff0e7224 */ /* 0x000fe200078e00ff */
[----:B------:R-:W-:Y:S01]  /*43b0*/  MOV R7, 0x2000 ;  /* 0x0000200000077802 */ /* 0x000fe20000000f00 */
[----:B------:R-:W3:Y:S01]  /*43c0*/  LDCU UR30, c[0x0][0x374] ;  /* 0x00006e80ff1e77ac */ /* 0x000ee20008000800 */
[----:B------:R-:W4:Y:S01]  /*43d0*/  LDC.64 R2, c[0x0][0x888] ;  /* 0x00022200ff027b82 */ /* 0x000f220000000a00 */
[----:B------:R-:W3:Y:S01]  /*43e0*/  LDCU UR15, c[0x0][0xb0c] ;  /* 0x00016180ff0f77ac */ /* 0x000ee20008000800 */
[----:B------:R-:W2:Y:S06]  /*43f0*/  LDCU UR52, c[0x0][0xb20] ;  /* 0x00016400ff3477ac */ /* 0x000eac0008000800 */
[----:B------:R-:W4:Y:S01]  /*4400*/  LDC.64 R4, c[0x0][0x890] ;  /* 0x00022400ff047b82 */ /* 0x000f220000000a00 */
[----:B------:R-:W2:Y:S01]  /*4410*/  LDCU UR4, c[0x0][0xb30] ;  /* 0x00016600ff0477ac */ /* 0x000ea20008000800 */
[----:B------:R-:W-:Y:S01]  /*4420*/  UMOV UR21, 0x400 ;  /* 0x0000040000157882 */ /* 0x000fe20000000000 */
[----:B-1----:R-:W-:-:S02]  /*4430*/  UIMAD.WIDE.U32 UR6, UR31, UR48, URZ ;  /* 0x000000301f0672a5 */ /* 0x002fc4000f8e00ff */
[----:B---3--:R-:W-:Y:S02]  /*4440*/  UIMAD.WIDE.U32 UR8, UR30, UR51, URZ ;  /* 0x000000331e0872a5 */ /* 0x008fe4000f8e00ff */
[----:B------:R-:W-:Y:S02]  /*4450*/  ULEA UR21, UR47, UR21, 0x18 ;  /* 0x000000152f157291 */ /* 0x000fe4000f8ec0ff */
[----:B------:R-:W-:Y:S02]  /*4460*/  UPLOP3.LUT UP2, UPT, UPT, UPT, UPT, 0x40, 0x4 ;  /* 0x000000000004789c */ /* 0x000fe40003f4e870 */
[----:B------:R-:W-:Y:S01]  /*4470*/  UIADD3 UR37, UPT, UPT, UR21, 0x48, URZ ;  /* 0x0000004815257890 */ /* 0x000fe2000fffe0ff */
[----:B------:R-:W-:Y:S01]  /*4480*/  UMOV UR6, UR7 ;  /* 0x0000000700067c82 */ /* 0x000fe20008000000 */
[----:B------:R-:W-:Y:S01]  /*4490*/  UMOV UR38, UR9 ;  /* 0x0000000900267c82 */ /* 0x000fe20008000000 */
[----:B------:R-:W-:Y:S02]  /*44a0*/  UISETP.GE.AND UP0, UPT, UR45, 0x1, UPT ;  /* 0x000000012d00788c */ /* 0x000fe4000bf06270 */
[----:B------:R-:W-:Y:S01]  /*44b0*/  UISETP.NE.AND UP4, UPT, UR45, 0x1, UPT ;  /* 0x000000012d00788c */ /* 0x000fe2000bf85270 */
[----:B------:R-:W1:Y:S01]  /*44c0*/  LDCU.64 UR22, c[0x0][0xb28] ;  /* 0x00016500ff1677ac */ /* 0x000e620008000a00 */
[----:B------:R-:W-:-:S02]  /*44d0*/  UISETP.NE.AND UP6, UPT, UR15, 0x1, UPT ;  /* 0x000000010f00788c */ /* 0x000fc4000bfc5270 */
[----:B------:R-:W-:Y:S02]  /*44e0*/  UISETP.NE.AND UP5, UPT, UR50, 0x1, UPT ;  /* 0x000000013200788c */ /* 0x000fe4000bfa5270 */
[----:B------:R-:W-:Y:S02]  /*44f0*/  UIADD3 UR41, UPT, UPT, UR21, 0x30, URZ ;  /* 0x0000003015297890 */ /* 0x000fe4000fffe0ff */
[----:B------:R-:W-:Y:S02]  /*4500*/  UIADD3 UR33, UPT, UPT, UR21, 0x38, URZ ;  /* 0x0000003815217890 */ /* 0x000fe4000fffe0ff */
[----:B------:R-:W-:Y:S02]  /*4510*/  UIADD3 UR25, UPT, UPT, UR21, 0x40, URZ ;  /* 0x0000004015197890 */ /* 0x000fe4000fffe0ff */
[----:B------:R-:W-:Y:S02]  /*4520*/  UPRMT UR37, UR47, 0x654, UR37 ;  /* 0x000006542f257896 */ /* 0x000fe40008000025 */
[----:B------:R-:W-:-:S02]  /*4530*/  USHF.R.U32.HI UR39, URZ, UR49, UR6 ;  /* 0x00000031ff277299 */ /* 0x000fc40008011606 */
[----:B--2---:R-:W-:Y:S02]  /*4540*/  USHF.R.U32.HI UR38, URZ, UR52, UR38 ;  /* 0x00000034ff267299 */ /* 0x004fe40008011626 */
[----:B------:R-:W-:-:S11]  /*4550*/  UISETP.NE.AND UP3, UPT, UR4, 0x1, UPT ;  /* 0x000000010400788c */ /* 0x000fd6000bf65270 */
.L_x_95:
[C---:B------:R-:W-:Y:S02]  /*4560*/  LEA R12, R14.reuse, UR21, 0x3 ;  /* 0x000000150e0c7c11 */ /* 0x040fe4000f8e18ff */
[----:B------:R-:W-:Y:S02]  /*4570*/  SHF.L.U32 R9, R13, 0x1f, RZ ;  /* 0x0000001f0d097819 */ /* 0x000fe400000006ff */
[----:B------:R-:W-:Y:S02]  /*4580*/  LEA R10, R14, UR21, 0x4 ;  /* 0x000000150e0a7c11 */ /* 0x000fe4000f8e20ff */
[----:B------:R-:W2:Y:S02]  /*4590*/  SYNCS.PHASECHK.TRANS64.TRYWAIT P0, [R12+URZ+0x80], R9 ;  /* 0x000080090c0075a7 */ /* 0x000ea400080011ff */
[----:B--23--:R-:W-:Y:S05]  /*45a0*/  @!P0 BRA `(.L_x_85) ;  /* 0x00000050008c8947 */ /* 0x00cfea0003800000 */
.L_x_176:
[----:B--2---:R-:W2:Y:S01]  /*45b0*/  LDS.128 R8, [R10+0x110] ;  /* 0x000110000a087984 */ /* 0x004ea20000000c00 */
[----:B------:R-:W-:Y:S01]  /*45c0*/  UISETP.GE.AND UP0, UPT, UR45, 0x1, UPT ;  /* 0x000000012d00788c */ /* 0x000fe2000bf06270 */
[----:B------:R-:W-:Y:S01]  /*45d0*/  @!PT LDS RZ, [RZ] ;  /* 0x00000000fffff984 */ /* 0x000fe20000000800 */
[----:B------:R-:W-:Y:S01]  /*45e0*/  @!PT LDS RZ, [RZ] ;  /* 0x00000000fffff984 */ /* 0x000fe20000000800 */
[----:B------:R-:W-:Y:S01]  /*45f0*/  @!PT LDS RZ, [RZ] ;  /* 0x00000000fffff984 */ /* 0x000fe20000000800 */
[----:B------:R-:W-:Y:S01]  /*4600*/  @!PT LDS RZ, [RZ] ;  /* 0x00000000fffff984 */ /* 0x000fe20000000800 */
[----:B------:R3:W-:Y:S06]  /*4610*/  MEMBAR.ALL.CTA ;  /* 0x0000000000007992 */ /* 0x0007ec0000008000 */
[----:B---3--:R-:W3:Y:S01]  /*4620*/  FENCE.VIEW.ASYNC.S ;  /* 0x00000000000073c6 */ /* 0x008ee20000000000 */
[----:B--2---:R-:W-:Y:S11]  /*4630*/  LOP3.LUT P0, RZ, R10, 0x1, RZ, 0xc0, !PT ;  /* 0x000000010aff7812 */ /* 0x004ff6000780c0ff */
[----:B------:R-:W-:Y:S02]  /*4640*/  @!UPT UIADD3 URZ, UPT, UPT, URZ, URZ, URZ ;  /* 0x000000fffffff290 */ /* 0x000fe4000fffe0ff */
[----:B---3--:R-:W-:Y:S01]  /*4650*/  VOTEU.ANY UP1, P0 ;  /* 0x0000000000ff7886 */ /* 0x008fe20000020100 */
[----:B------:R-:W-:Y:S11]  /*4660*/  PLOP3.LUT P0, PT, PT, PT, UP1, 0x80, 0x8 ;  /* 0x000000000008781c */ /* 0x000ff60003f0f018 */
[----:B------:R-:W-:Y:S02]  /*4670*/  @!UPT UIADD3 URZ, UPT, UPT, URZ, URZ, URZ ;  /* 0x000000fffffff290 */ /* 0x000fe4000fffe0ff */
[----:B------:R-:W-:Y:S02]  /*4680*/  @P0 SHF.R.U32.HI R0, RZ, 0x10, R9 ;  /* 0x00000010ff000819 */ /* 0x000fe40000011609 */
[----:B------:R-:W-:Y:S02]  /*4690*/  @P0 MOV R6, R8 ;  /* 0x0000000800060202 */ /* 0x000fe40000000f00 */
[----:B------:R-:W-:Y:S01]  /*46a0*/  @P0 R2UR UR4, R0 ;  /* 0x00000000000402ca */ /* 0x000fe200000e0000 */
[----:B------:R-:W-:Y:S01]  /*46b0*/  VIADD R0, R12, 0x90 ;  /* 0x000000900c007836 */ /* 0x000fe20000000000 */
[----:B------:R-:W-:Y:S02]  /*46c0*/  @P0 LOP3.LUT R8, R9, 0xffff, RZ, 0xc0, !PT ;  /* 0x0000ffff09080812 */ /* 0x000fe400078ec0ff */
[----:B------:R-:W-:Y:S02]  /*46d0*/  @P0 R2UR UR6, R6 ;  /* 0x00000000060602ca */ /* 0x000fe400000e0000 */
[----:B------:R-:W-:Y:S02]  /*46e0*/  PRMT R0, RZ, 0x654, R0 ;  /* 0x00000654ff007816 */ /* 0x000fe40000000000 */
[----:B------:R-:W-:Y:S02]  /*46f0*/  @P0 R2UR UR5, R8 ;  /* 0x00000000080502ca */ /* 0x000fe400000e0000 */
[----:B------:R2:W-:Y:S03]  /*4700*/  SYNCS.ARRIVE.TRANS64.RED.A1T0 RZ, [R0+URZ], RZ ;  /* 0x000000ff00ff79a7 */ /* 0x0005e600081004ff */
[----:B------:R-:W-:Y:S04]  /*4710*/  @UP1 UMOV UR29, UR4 ;  /* 0x00000004001d1c82 */ /* 0x000fe80008000000 */
[----:B------:R-:W-:Y:S04]  /*4720*/  @UP1 UMOV UR14, UR6 ;  /* 0x00000006000e1c82 */ /* 0x000fe80008000000 */
[----:B------:R-:W-:Y:S01]  /*4730*/  @UP1 UMOV UR13, UR5 ;  /* 0x00000005000d1c82 */ /* 0x000fe20008000000 */
[----:B------:R-:W-:Y:S05]  /*4740*/  BRA.U !UP0, `(.L_x_86) ;  /* 0x0000000108a47547 */ /* 0x000fea000b800000 */
[----:B------:R-:W-:Y:S02]  /*4750*/  UIMAD.WIDE.U32 UR16, UR13, UR51, URZ ;  /* 0x000000330d1072a5 */ /* 0x000fe4000f8e00ff */
[----:B------:R-:W-:Y:S02]  /*4760*/  UIMAD.WIDE.U32 UR18, UR14, UR48, URZ ;  /* 0x000000300e1272a5 */ /* 0x000fe4000f8e00ff */
[----:B------:R-:W-:Y:S02]  /*4770*/  USEL UR4, UR30, UR38, !UP5 ;  /* 0x000000261e047287 */ /* 0x000fe4000e800000 */
[----:B------:R-:W-:Y:S02]  /*4780*/  USEL UR7, UR31, UR39, !UP6 ;  /* 0x000000271f077287 */ /* 0x000fe4000f000000 */
[----:B-1----:R-:W-:Y:S02]  /*4790*/  UIMAD.WIDE.U32 UR8, UR4, UR22, URZ ;  /* 0x00000016040872a5 */ /* 0x002fe4000f8e00ff */
[----:B------:R-:W-:Y:S01]  /*47a0*/  UIMAD.WIDE.U32 UR10, UR7, UR22, URZ ;  /* 0x00000016070a72a5 */ /* 0x000fe2000f8e00ff */
[----:B------:R-:W-:Y:S02]  /*47b0*/  UMOV UR5, UR17 ;  /* 0x0000001100057c82 */ /* 0x000fe40008000000 */
[----:B------:R-:W-:Y:S03]  /*47c0*/  USHF.R.U32.HI UR6, URZ, UR52, UR5 ;  /* 0x00000034ff067299 */ /* 0x000fe60008011605 */
[----:B------:R-:W-:Y:S01]  /*47d0*/  UMOV UR5, UR19 ;  /* 0x0000001300057c82 */ /* 0x000fe20008000000 */
[----:B------:R-:W-:Y:S02]  /*47e0*/  USEL UR6, UR13, UR6, !UP5 ;  /* 0x000000060d067287 */ /* 0x000fe4000e800000 */
[----:B------:R-:W-:Y:S03]  /*47f0*/  USHF.R.U32.HI UR12, URZ, UR49, UR5 ;  /* 0x00000031ff0c7299 */ /* 0x000fe60008011605 */
[----:B------:R-:W-:Y:S02]  /*4800*/  UMOV UR5, UR9 ;  /* 0x0000000900057c82 */ /* 0x000fe40008000000 */
[----:B------:R-:W-:Y:S03]  /*4810*/  @UP4 USHF.R.U32.HI UR4, URZ, UR23, UR5 ;  /* 0x00000017ff044299 */ /* 0x000fe60008011605 */
[----:B------:R-:W-:Y:S01]  /*4820*/  UMOV UR5, UR11 ;  /* 0x0000000b00057c82 */ /* 0x000fe20008000000 */
[----:B------:R-:W-:Y:S02]  /*4830*/  UIMAD UR4, UR45, UR4, URZ ;  /* 0x000000042d0472a4 */ /* 0x000fe4000f8e02ff */
[----:B------:R-:W-:Y:S02]  /*4840*/  @UP4 USHF.R.U32.HI UR7, URZ, UR23, UR5 ;  /* 0x00000017ff074299 */ /* 0x000fe40008011605 */
[----:B------:R-:W-:Y:S02]  /*4850*/  UIMAD.WIDE.U32 UR10, UR6, UR22, URZ ;  /* 0x00000016060a72a5 */ /* 0x000fe4000f8e00ff */
[----:B------:R-:W-:Y:S02]  /*4860*/  USEL UR5, UR14, UR12, !UP6 ;  /* 0x0000000c0e057287 */ /* 0x000fe4000f000000 */
[----:B------:R-:W-:Y:S02]  /*4870*/  UIMAD UR8, UR45, UR7, URZ ;  /* 0x000000072d0872a4 */ /* 0x000fe4000f8e02ff */
[----:B------:R-:W-:Y:S03]  /*4880*/  UISETP.GE.AND UP0, UPT, UR6, UR4, UPT ;  /* 0x000000040600728c */ /* 0x000fe6000bf06270 */
[----:B------:R-:W-:Y:S01]  /*4890*/  UMOV UR4, UR11 ;  /* 0x0000000b00047c82 */ /* 0x000fe20008000000 */
[----:B------:R-:W-:Y:S02]  /*48a0*/  UISETP.GE.OR UP0, UPT, UR5, UR8, UP0 ;  /* 0x000000080500728c */ /* 0x000fe40008706670 */
[----:B------:R-:W-:Y:S02]  /*48b0*/  USHF.R.U32.HI UR4, URZ, UR23, UR4 ;  /* 0x00000017ff047299 */ /* 0x000fe40008011604 */
[----:B------:R-:W-:Y:S02]  /*48c0*/  UIMAD.WIDE.U32 UR8, UR5, UR22, URZ ;  /* 0x00000016050872a5 */ /* 0x000fe4000f8e00ff */
[----:B------:R-:W-:Y:S04]  /*48d0*/  USEL UR10, UR6, UR4, !UP4 ;  /* 0x00000004060a7287 */ /* 0x000fe8000e000000 */
[----:B------:R-:W-:Y:S01]  /*48e0*/  UIADD3 UR11, UPT, UPT, -UR10, URZ, URZ ;  /* 0x000000ff0a0b7290 */ /* 0x000fe2000fffe1ff */
[----:B------:R-:W-:Y:S02]  /*48f0*/  @!UP0 UMOV UR4, UR9 ;  /* 0x0000000900048c82 */ /* 0x000fe40008000000 */
[----:B------:R-:W-:Y:S02]  /*4900*/  @!UP0 USHF.R.U32.HI UR4, URZ, UR23, UR4 ;  /* 0x00000017ff048299 */ /* 0x000fe40008011604 */
[----:B------:R-:W-:Y:S02]  /*4910*/  UIMAD UR8, UR45, UR11, UR6 ;  /* 0x0000000b2d0872a4 */ /* 0x000fe4000f8e0206 */
[----:B------:R-:W-:Y:S04]  /*4920*/  @!UP0 USEL UR4, UR5, UR4, !UP4 ;  /* 0x0000000405048287 */ /* 0x000fe8000e000000 */
[----:B------:R-:W-:Y:S02]  /*4930*/  @!UP0 UIMAD UR7, UR7, UR8, UR4 ;  /* 0x00000008070782a4 */ /* 0x000fe4000f8e0204 */
[----:B------:R-:W-:Y:S02]  /*4940*/  @!UP0 UIADD3 UR9, UPT, UPT, UR10, -UR4, URZ ;  /* 0x800000040a098290 */ /* 0x000fe4000fffe0ff */
[----:B------:R-:W-:Y:S02]  /*4950*/  UIADD3 UR8, UPT, UPT, -UR6, URZ, URZ ;  /* 0x000000ff06087290 */ /* 0x000fe4000fffe1ff */
[----:B------:R-:W-:Y:S02]  /*4960*/  UIADD3 UR4, UPT, UPT, -UR5, URZ, URZ ;  /* 0x000000ff05047290 */ /* 0x000fe4000fffe1ff */
[----:B------:R-:W-:Y:S03]  /*4970*/  @!UP0 UIMAD UR6, UR9, UR45, UR5 ;  /* 0x0000002d090682a4 */ /* 0x000fe6000f8e0205 */
[----:B------:R-:W-:Y:S01]  /*4980*/  @!UP0 UMOV UR5, UR7 ;  /* 0x0000000700058c82 */ /* 0x000fe20008000000 */
[----:B------:R-:W-:Y:S02]  /*4990*/  UIMAD UR7, UR15, UR4, UR14 ;  /* 0x000000040f0772a4 */ /* 0x000fe4000f8e020e */
[----:B------:R-:W-:Y:S02]  /*49a0*/  UIMAD UR4, UR50, UR8, UR13 ;  /* 0x00000008320472a4 */ /* 0x000fe4000f8e020d */
[----:B------:R-:W-:Y:S02]  /*49b0*/  UIMAD UR14, UR5, UR15, UR7 ;  /* 0x0000000f050e72a4 */ /* 0x000fe4000f8e0207 */
[----:B------:R-:W-:Y:S11]  /*49c0*/  UIMAD UR13, UR6, UR50, UR4 ;  /* 0x00000032060d72a4 */ /* 0x000ff6000f8e0204 */
[----:B------:R-:W-:Y:S01]  /*49d0*/  @!UPT UIADD3 URZ, UPT, UPT, URZ, URZ, URZ ;  /* 0x000000fffffff290 */ /* 0x000fe2000fffe0ff */
.L_x_86:
[----:B------:R-:W3:Y:S01]  /*49e0*/  @!UP3 LDCU.128 UR8, c[0x0][0xb10] ;  /* 0x00016200ff08b7ac */ /* 0x000ee20008000c00 */
[C---:B----4-:R-:W-:Y:S02]  /*49f0*/  ISETP.NE.U32.AND P1, PT, R4.reuse, RZ, PT ;  /* 0x000000ff0400720c */ /* 0x050fe40003f25070 */
[----:B------:R-:W-:Y:S02]  /*4a00*/  ISETP.NE.U32.AND P0, PT, R4, RZ, PT ;  /* 0x000000ff0400720c */ /* 0x000fe40003f05070 */
[C---:B------:R-:W-:Y:S02]  /*4a10*/  ISETP.NE.AND.EX P1, PT, R5.reuse, RZ, PT, P1 ;  /* 0x000000ff0500720c */ /* 0x040fe40003f25310 */
[----:B------:R-:W-:Y:S01]  /*4a20*/  ISETP.NE.AND.EX P0, PT, R5, RZ, PT, P0 ;  /* 0x000000ff0500720c */ /* 0x000fe20003f05300 */
[----:B------:R-:W4:Y:S01]  /*4a30*/  @!UP3 LDCU UR5, c[0x0][0xb0c] ;  /* 0x00016180ff05b7ac */ /* 0x000f220008000800 */
[----:B------:R-:W-:Y:S01]  /*4a40*/  SHF.L.U32 R9, R15, 0x1f, RZ ;  /* 0x0000001f0f097819 */ /* 0x000fe200000006ff */
[----:B------:R-:W-:Y:S02]  /*4a50*/  USHF.L.U32 UR42, UR24, 0x7, URZ ;  /* 0x00000007182a7899 */ /* 0x000fe400080006ff */
[----:B------:R-:W-:Y:S02]  /*4a60*/  USHF.L.U32 UR43, UR20, 0x6, URZ ;  /* 0x00000006142b7899 */ /* 0x000fe400080006ff */
[----:B---3--:R-:W-:Y:S07]  /*4a70*/  UIMAD.WIDE.U32 UR6, UR14, UR8, URZ ;  /* 0x000000080e0672a5 */ /* 0x008fee000f8e00ff */
[----:B------:R-:W-:Y:S01]  /*4a80*/  @!UP3 UMOV UR4, UR7 ;  /* 0x000000070004bc82 */ /* 0x000fe20008000000 */
[----:B----4-:R-:W-:Y:S02]  /*4a90*/  @!UP3 UISETP.NE.AND UP0, UPT, UR5, 0x1, UPT ;  /* 0x000000010500b88c */ /* 0x010fe4000bf05270 */
[----:B------:R-:W-:Y:S02]  /*4aa0*/  @!UP3 USHF.R.U32.HI UR4, URZ, UR9, UR4 ;  /* 0x00000009ff04b299 */ /* 0x000fe40008011604 */
[----:B------:R-:W-:Y:S02]  /*4ab0*/  UIMAD.WIDE.U32 UR6, UR13, UR11, URZ ;  /* 0x0000000b0d0672a5 */ /* 0x000fe4000f8e00ff */
[----:B------:R-:W-:Y:S02]  /*4ac0*/  @!UP3 USEL UR8, UR14, UR4, !UP0 ;  /* 0x000000040e08b287 */ /* 0x000fe4000c000000 */
[----:B------:R-:W-:Y:S03]  /*4ad0*/  @!UP3 UISETP.NE.AND UP0, UPT, UR10, 0x1, UPT ;  /* 0x000000010a00b88c */ /* 0x000fe6000bf05270 */
[----:B------:R-:W-:Y:S02]  /*4ae0*/  @!UP3 UMOV UR6, UR7 ;  /* 0x000000070006bc82 */ /* 0x000fe40008000000 */
[----:B------:R-:W3:Y:S02]  /*4af0*/  @!UP3 LDCU UR4, c[0x0][0xb20] ;  /* 0x00016400ff04b7ac */ /* 0x000ee40008000800 */
[----:B---3--:R-:W-:Y:S04]  /*4b00*/  @!UP3 USHF.R.U32.HI UR6, URZ, UR4, UR6 ;  /* 0x00000004ff06b299 */ /* 0x008fe80008011606 */
[----:B------:R-:W-:Y:S04]  /*4b10*/  @!UP3 USEL UR6, UR13, UR6, !UP0 ;  /* 0x000000060d06b287 */ /* 0x000fe8000c000000 */
[----:B------:R-:W-:Y:S02]  /*4b20*/  @!UP3 UIADD3 UR4, UPT, UPT, -UR8, UR6, URZ ;  /* 0x000000060804b290 */ /* 0x000fe4000fffe1ff */
[----:B------:R-:W-:Y:S02]  /*4b30*/  @!UP3 UIADD3 UR6, UPT, UPT, UR8, -UR6, URZ ;  /* 0x800000060806b290 */ /* 0x000fe4000fffe0ff */
[----:B------:R-:W-:Y:S02]  /*4b40*/  @!UP3 UIMAD UR14, UR4, UR5, UR14 ;  /* 0x00000005040eb2a4 */ /* 0x000fe4000f8e020e */
[----:B------:R-:W-:Y:S01]  /*4b50*/  @!UP3 UIMAD UR13, UR6, UR10, UR13 ;  /* 0x0000000a060db2a4 */ /* 0x000fe2000f8e020d */
[----:B------:R-:W-:Y:S11]  /*4b60*/  BRA.U UP2, `(.L_x_87) ;  /* 0x0000000102107547 */ /* 0x000ff6000b800000 */
[----:B--2---:R-:W-:Y:S04]  /*4b70*/  MOV R0, UR46 ;  /* 0x0000002e00007c02 */ /* 0x004fe80008000f00 */
[----:B------:R-:W-:Y:S04]  /*4b80*/  SHF.L.U32 R11, R0, 0x1f, RZ ;  /* 0x0000001f000b7819 */ /* 0x000fe800000006ff */
[----:B------:R-:W2:Y:S02]  /*4b90*/  SYNCS.PHASECHK.TRANS64.TRYWAIT P2, [UR21+0x78], R11 ;  /* 0x0000780bff0075a7 */ /* 0x000ea40008041115 */
[----:B--2---:R-:W-:Y:S05]  /*4ba0*/  @!P2 BRA `(.L_x_88) ;  /* 0x0000004c0020a947 */ /* 0x004fea0003800000 */
.L_x_87:
[----:B------:R-:W-:Y:S05]  /*4bb0*/  @!P1 BRA `(.L_x_89) ;  /* 0x0000000000309947 */ /* 0x000fea0003800000 */
[----:B------:R-:W-:Y:S01]  /*4bc0*/  ISETP.NE.U32.AND P1, PT, R2, RZ, PT ;  /* 0x000000ff0200720c */ /* 0x000fe20003f25070 */
[----:B------:R-:W3:Y:S01]  /*4bd0*/  LDCU.64 UR4, c[0x0][0x358] ;  /* 0x00006b00ff0477ac */ /* 0x000ee20008000a00 */
[----:B------:R-:W-:Y:S02]  /*4be0*/  IMAD.MOV.U32 R56, RZ, RZ, 0x1 ;  /* 0x00000001ff387424 */ /* 0x000fe400078e00ff */
[----:B------:R-:W-:Y:S11]  /*4bf0*/  ISETP.NE.AND.EX P1, PT, R3, RZ, PT, P1 ;  /* 0x000000ff0300720c */ /* 0x000ff60003f25310 */
[----:B------:R-:W-:Y:S02]  /*4c00*/  @!UPT UIADD3 URZ, UPT, UPT, URZ, URZ, URZ ;  /* 0x000000fffffff290 */ /* 0x000fe4000fffe0ff */
[----:B--2---:R-:W2:Y:S01]  /*4c10*/  @P1 LDC.64 R10, c[0x0][0x888] ;  /* 0x00022200ff0a1b82 */ /* 0x004ea20000000a00 */
[----:B------:R-:W-:Y:S04]  /*4c20*/  @P1 IMAD R0, R4, UR36, RZ ;  /* 0x0000002404001c24 */ /* 0x000fe8000f8e02ff */
[----:B--2---:R-:W-:Y:S04]  /*4c30*/  @P1 IMAD.WIDE R10, R0, 0x4, R10 ;  /* 0x00000004000a1825 */ /* 0x004fe800078e020a */
[----:B------:R-:W-:Y:S01]  /*4c40*/  HFMA2 R0, -RZ, RZ, 0, 5.9604644775390625e-08 ;  /* 0x00000001ff007431 */ /* 0x000fe200000001ff */
[----:B---3-5:R3:W5:Y:S04]  /*4c50*/  @P1 LDG.E R27, desc[UR4][R10.64] ;  /* 0x000000040a1b1981 */ /* 0x028768000c1e1900 */
[----:B------:R-:W-:Y:S01]  /*4c60*/  @!P1 PRMT R56, R0, 0x7610, R56 ;  /* 0x0000761000389816 */ /* 0x000fe20000000038 */
[----:B---3--:R-:W4:Y:S06]  /*4c70*/  @!P1 LDC R27, c[0x0][0x880] ;  /* 0x00022000ff1b9b82 */ /* 0x008f2c0000000800 */
.L_x_89:
[----:B----45:R-:W-:Y:S01]  /*4c80*/  @!P0 FSETP.EQ.AND P1, PT, R27, RZ, PT ;  /* 0x000000ff1b00820b */ /* 0x030fe20003f22000 */
[----:B------:R-:W-:Y:S01]  /*4c90*/  @!UPT UIADD3 URZ, UPT, UPT, URZ, URZ, URZ ;  /* 0x000000fffffff290 */ /* 0x000fe2000fffe0ff */
[----:B------:R-:W-:Y:S11]  /*4ca0*/  @!P0 BRA `(.L_x_90) ;  /* 0x0000000000188947 */ /* 0x000ff60003800000 */
[----:B------:R-:W-:Y:S02]  /*4cb0*/  LOP3.LUT P0, RZ, R56, 0xff, RZ, 0xc0, !PT ;  /* 0x000000ff38ff7812 */ /* 0x000fe4000780c0ff */
[----:B------:R-:W-:Y:S04]  /*4cc0*/  ISETP.NE.U32.AND P1, PT, R2, RZ, PT ;  /* 0x000000ff0200720c */ /* 0x000fe80003f25070 */
[----:B------:R-:W-:Y:S04]  /*4cd0*/  ISETP.NE.AND.EX P1, PT, R3, RZ, PT, P1 ;  /* 0x000000ff0300720c */ /* 0x000fe80003f25310 */
[----:B------:R-:W-:Y:S03]  /*4ce0*/  PLOP3.LUT P1, PT, P1, PT, PT, 0x8, 0x80 ;  /* 0x000000000080781c */ /* 0x000fe60000f2e170 */
[----:B------:R-:W-:Y:S11]  /*4cf0*/  @P0 FSETP.EQ.AND P1, PT, R27, RZ, PT ;  /* 0x000000ff1b00020b */ /* 0x000ff60003f22000 */
[----:B------:R-:W-:Y:S02]  /*4d00*/  @!UPT UIADD3 URZ, UPT, UPT, URZ, URZ, URZ ;  /* 0x000000fffffff290 */ /* 0x000fe4000fffe0ff */
.L_x_90:
[----:B------:R-:W3:Y:S01]  /*4d10*/  SYNCS.PHASECHK.TRANS64.TRYWAIT P2, [UR21+0x50], R9 ;  /* 0x00005009ff0075a7 */ /* 0x000ee20008041115 */
[----:B------:R-:W-:Y:S04]  /*4d20*/  ELECT P0, URZ, PT ;  /* 0x0000000000ff782f */ /* 0x000fe80003800000 */
[----:B------:R-:W-:Y:S11]  /*4d30*/  PLOP3.LUT P1, PT, P1, P0, PT, 0xf2, 0x2f ;  /* 0x00000000002f781c */ /* 0x000ff60000f21e72 */
[----:B------:R-:W-:Y:S02]  /*4d40*/  @!UPT UIADD3 URZ, UPT, UPT, URZ, URZ, URZ ;  /* 0x000000fffffff290 */ /* 0x000fe4000fffe0ff */
[----:B------:R-:W-:Y:S05]  /*4d50*/  @!P1 IADD3 R8, P0, PT, R16, 0x580, RZ ;  /* 0x0000058010089810 */ /* 0x000fea0007f1e0ff */
[----:B------:R-:W-:Y:S01]  /*4d60*/  @!P1 IMAD.X R6, RZ, RZ, R17, P0 ;  /* 0x000000ffff069224 */ /* 0x000fe200000e0611 */
[----:B---3--:R-:W-:Y:S07]  /*4d70*/  @!P2 BRA `(.L_x_91) ;  /* 0x0000004800c4a947 */ /* 0x008fee0003800000 */
.L_x_179:
[----:B------:R-:W-:Y:S01]  /*4d80*/  @!P1 R2UR UR5, R8 ;  /* 0x00000000080592ca */ /* 0x000fe200000e0000 */
[----:B------:R-:W-:Y:S01]  /*4d90*/  VOTEU.ALL UP0, P1 ;  /* 0x0000000000ff7886 */ /* 0x000fe20000800000 */
[----:B------:R-:W-:Y:S01]  /*4da0*/  @!P1 R2UR UR4, R6 ;  /* 0x00000000060492ca */ /* 0x000fe200000e0000 */
[----:B------:R-:W-:Y:S01]  /*4db0*/  UMOV UR16, 0x0 ;  /* 0x0000000000107882 */ /* 0x000fe20000000000 */
[----:B------:R-:W-:Y:S01]  /*4dc0*/  UMOV UR17, 0x10000000 ;  /* 0x1000000000117882 */ /* 0x000fe20000000000 */
[----:B------:R-:W-:Y:S01]  /*4dd0*/  UMOV UR44, UR36 ;  /* 0x00000024002c7c82 */ /* 0x000fe20008000000 */
[----:B------:R-:W-:Y:S01]  /*4de0*/  @!UP0 UIADD3 UR40, UPT, UPT, UR21, 0x200, URZ ;  /* 0x0000020015288890 */ /* 0x000fe2000fffe0ff */
[----:B--2---:R-:W-:Y:S01]  /*4df0*/  @!P1 IMAD.MOV.U32 R0, RZ, RZ, 0x2000 ;  /* 0x00002000ff009424 */ /* 0x004fe200078e00ff */
[----:B------:R-:W-:Y:S01]  /*4e00*/  @!UP0 UIADD3 UR10, UPT, UPT, UR42, 0x40, URZ ;  /* 0x000000402a0a8890 */ /* 0x000fe2000fffe0ff */
[----:B------:R-:W-:Y:S01]  /*4e10*/  @!P1 IADD3 R8, P0, PT, R16, 0x580, RZ ;  /* 0x0000058010089810 */ /* 0x000fe20007f1e0ff */
[----:B------:R-:W-:Y:S01]  /*4e20*/  @!UP0 UIADD3 UR8, UPT, UPT, UR21, 0x1200, URZ ;  /* 0x0000120015088890 */ /* 0x000fe2000fffe0ff */
[----:B------:R-:W-:Y:S02]  /*4e30*/  VOTEU.ALL UP0, P1 ;  /* 0x0000000000ff7886 */ /* 0x000fe40000800000 */
[----:B------:R-:W-:Y:S01]  /*4e40*/  IMAD.U32 R10, RZ, RZ, UR5 ;  /* 0x00000005ff0a7e24 */ /* 0x000fe2000f8e00ff */
[----:B------:R-:W-:Y:S01]  /*4e50*/  UMOV UR9, UR41 ;  /* 0x0000002900097c82 */ /* 0x000fe20008000000 */
[----:B------:R-:W-:Y:S01]  /*4e60*/  IMAD.U32 R11, RZ, RZ, UR4 ;  /* 0x00000004ff0b7e24 */ /* 0x000fe2000f8e00ff */
[----:B------:R-:W-:Y:S01]  /*4e70*/  UMOV UR11, UR43 ;  /* 0x0000002b000b7c82 */ /* 0x000fe20008000000 */
[----:B------:R-:W-:Y:S01]  /*4e80*/  UMOV UR12, UR36 ;  /* 0x00000024000c7c82 */ /* 0x000fe20008000000 */
[----:B------:R-:W-:Y:S01]  /*4e90*/  @!P1 R2UR UR4, R10 ;  /* 0x000000000a0492ca */ /* 0x000fe200000e0000 */
[----:B------:R-:W-:Y:S01]  /*4ea0*/  UPRMT UR6, UR47, 0x654, UR41 ;  /* 0x000006542f067896 */ /* 0x000fe20008000029 */
[----:B------:R-:W-:Y:S01]  /*4eb0*/  @!P1 R2UR UR5, R11 ;  /* 0x000000000b0592ca */ /* 0x000fe200000e0000 */
[----:B------:R-:W-:Y:S11]  /*4ec0*/  @!P1 IMAD.X R6, RZ, RZ, R17, P0 ;  /* 0x000000ffff069224 */ /* 0x000ff600000e0611 */
[----:B------:R-:W-:Y:S01]  /*4ed0*/  @!UPT UIADD3 URZ, UPT, UPT, URZ, URZ, URZ ;  /* 0x000000fffffff290 */ /* 0x000fe2000fffe0ff */
[----:B------:R2:W-:Y:S01]  /*4ee0*/  @!UP0 UTMALDG.3D [UR40], [UR4], desc[UR16] ;  /* 0x00001028040085b4 */ /* 0x0005e20008011000 */
[----:B------:R-:W-:Y:S05]  /*4ef0*/  VOTEU.ALL UP0, P1 ;  /* 0x0000000000ff7886 */ /* 0x000fea0000800000 */
[----:B------:R2:W-:Y:S01]  /*4f00*/  @!UP0 UTMALDG.3D [UR8], [UR4], desc[UR16] ;  /* 0x00001008040085b4 */ /* 0x0005e20008011000 */
[----:B------:R2:W-:Y:S01]  /*4f10*/  @!P1 SYNCS.ARRIVE.TRANS64.RED.A0TR RZ, [UR21+0x30], R0 ;  /* 0x00003000ffff99a7 */ /* 0x0005e20008300415 */
[----:B------:R-:W-:Y:S01]  /*4f20*/  SYNCS.ARRIVE.TRANS64.RED.A1T0 RZ, [UR6], RZ ;  /* 0x000000ffffff79a7 */ /* 0x000fe20008100406 */
[----:B------:R-:W3:Y:S02]  /*4f30*/  SYNCS.PHASECHK.TRANS64.TRYWAIT P2, [UR21+0x58], R9 ;  /* 0x00005809ff0075a7 */ /* 0x000ee40008041115 */
[----:B--23--:R-:W-:Y:S05]  /*4f40*/  @!P2 BRA `(.L_x_92) ;  /* 0x000000480068a947 */ /* 0x00cfea0003800000 */
.L_x_181:
        /* <DEDUP_REMOVED lines=10> */
[----:B------:R-:W-:Y:S02]  /*4ff0*/  @!UP0 UIADD3 UR10, UPT, UPT, UR42, 0x50, URZ ;  /* 0x000000502a0a8890 */ /* 0x000fe4000fffe0ff */
[----:B------:R-:W-:Y:S01]  /*5000*/  @!UP0 UIADD3 UR8, UPT, UPT, UR21, 0x3200, URZ ;  /* 0x0000320015088890 */ /* 0x000fe2000fffe0ff */
[----:B------:R-:W-:Y:S01]  /*5010*/  IMAD.U32 R10, RZ, RZ, UR5 ;  /* 0x00000005ff0a7e24 */ /* 0x000fe2000f8e00ff */
[----:B------:R-:W-:Y:S01]  /*5020*/  VOTEU.ALL UP0, P1 ;  /* 0x0000000000ff7886 */ /* 0x000fe20000800000 */
[----:B------:R-:W-:Y:S01]  /*5030*/  IMAD.U32 R11, RZ, RZ, UR4 ;  /* 0x00000004ff0b7e24 */ /* 0x000fe2000f8e00ff */
[----:B------:R-:W-:Y:S01]  /*5040*/  UMOV UR9, UR33 ;  /* 0x0000002100097c82 */ /* 0x000fe20008000000 */
[----:B------:R-:W-:Y:S01]  /*5050*/  UMOV UR11, UR43 ;  /* 0x0000002b000b7c82 */ /* 0x000fe20008000000 */
[----:B------:R-:W-:Y:S01]  /*5060*/  @!P1 R2UR UR4, R10 ;  /* 0x000000000a0492ca */ /* 0x000fe200000e0000 */
[----:B------:R-:W-:Y:S01]  /*5070*/  UMOV UR12, UR36 ;  /* 0x00000024000c7c82 */ /* 0x000fe20008000000 */
[----:B------:R-:W-:Y:S01]  /*5080*/  @!P1 R2UR UR5, R11 ;  /* 0x000000000b0592ca */ /* 0x000fe200000e0000 */
[----:B------:R-:W-:Y:S01]  /*5090*/  UPRMT UR6, UR47, 0x654, UR33 ;  /* 0x000006542f067896 */ /* 0x000fe20008000021 */
[----:B------:R-:W-:Y:S11]  /*50a0*/  @!P1 IMAD.X R6, RZ, RZ, R17, P0 ;  /* 0x000000ffff069224 */ /* 0x000ff600000e0611 */
[----:B------:R2:W-:Y:S01]  /*50b0*/  @!UP0 UTMALDG.3D [UR32], [UR4], desc[UR16] ;  /* 0x00001020040085b4 */ /* 0x0005e20008011000 */
[----:B------:R-:W-:Y:S05]  /*50c0*/  VOTEU.ALL UP0, P1 ;  /* 0x0000000000ff7886 */ /* 0x000fea0000800000 */
[----:B------:R2:W-:Y:S01]  /*50d0*/  @!UP0 UTMALDG.3D [UR8], [UR4], desc[UR16] ;  /* 0x00001008040085b4 */ /* 0x0005e20008011000 */
[----:B------:R2:W-:Y:S01]  /*50e0*/  @!P1 SYNCS.ARRIVE.TRANS64.RED.A0TR RZ, [UR21+0x38], R0 ;  /* 0x00003800ffff99a7 */ /* 0x0005e20008300415 */
[----:B------:R-:W-:Y:S01]  /*50f0*/  SYNCS.ARRIVE.TRANS64.RED.A1T0 RZ, [UR6], RZ ;  /* 0x000000ffffff79a7 */ /* 0x000fe20008100406 */
[----:B------:R-:W3:Y:S02]  /*5100*/  SYNCS.PHASECHK.TRANS64.TRYWAIT P2, [UR21+0x60], R9 ;  /* 0x00006009ff0075a7 */ /* 0x000ee40008041115 */
[----:B--23--:R-:W-:Y:S05]  /*5110*/  @!P2 BRA `(.L_x_93) ;  /* 0x00000048000ca947 */ /* 0x00cfea0003800000 */
.L_x_183:
        /* <DEDUP_REMOVED lines=9> */
[----:B------:R-:W-:Y:S01]  /*51b0*/  VIADD R14, R14, 0x1 ;  /* 0x000000010e0e7836 */ /* 0x000fe20000000000 */
        /* <DEDUP_REMOVED lines=10> */
[----:B------:R-:W-:Y:S01]  /*5260*/  UMOV UR12, UR36 ;  /* 0x00000024000c7c82 */ /* 0x000fe20008000000 */
[----:B------:R-:W-:Y:S11]  /*5270*/  UPRMT UR6, UR47, 0x654, UR25 ;  /* 0x000006542f067896 */ /* 0x000ff60008000019 */
[----:B------:R2:W-:Y:S01]  /*5280*/  @!UP0 UTMALDG.3D [UR24], [UR4], desc[UR16] ;  /* 0x00001018040085b4 */ /* 0x0005e20008011000 */
[----:B------:R-:W-:Y:S05]  /*5290*/  VOTEU.ALL UP0, P1 ;  /* 0x0000000000ff7886 */ /* 0x000fea0000800000 */
[----:B------:R2:W-:Y:S01]  /*52a0*/  @!UP0 UTMALDG.3D [UR8], [UR4], desc[UR16] ;  /* 0x00001008040085b4 */ /* 0x0005e20008011000 */
[----:B------:R2:W-:Y:S01]  /*52b0*/  @!P1 SYNCS.ARRIVE.TRANS64.RED.A0TR RZ, [UR21+0x40], R0 ;  /* 0x00004000ffff99a7 */ /* 0x0005e20008300415 */
[----:B------:R-:W-:Y:S01]  /*52c0*/  SYNCS.ARRIVE.TRANS64.RED.A1T0 RZ, [UR6], RZ ;  /* 0x000000ffffff79a7 */ /* 0x000fe20008100406 */
[----:B------:R-:W3:Y:S02]  /*52d0*/  SYNCS.PHASECHK.TRANS64.TRYWAIT P0, [UR21+0x68], R9 ;  /* 0x00006809ff0075a7 */ /* 0x000ee40008001115 */
[----:B--23--:R-:W-:Y:S05]  /*52e0*/  @!P0 BRA `(.L_x_94) ;  /* 0x0000004400b08947 */ /* 0x00cfea0003800000 */
.L_x_185:
[----:B------:R-:W-:Y:S01]  /*52f0*/  UIADD3 UR24, UPT, UPT, UR13, UR63, URZ ;  /* 0x0000003f0d187290 */ /* 0x000fe2000fffe0ff */
[----:B------:R-:W-:Y:S01]  /*5300*/  @!P1 IADD3 R6, P0, PT, R16, 0x580, RZ ;  /* 0x0000058010069810 */ /* 0x000fe20007f1e0ff */
[----:B------:R-:W-:Y:S01]  /*5310*/  UPLOP3.LUT UP2, UPT, UPT, UPT, UPT, 0x80, 0x8 ;  /* 0x000000000008789c */ /* 0x000fe20003f4f070 */
[----:B------:R-:W-:Y:S01]  /*5320*/  R2UR UR26, R58 ;  /* 0x000000003a1a72ca */ /* 0x000fe200000e0000 */
[----:B------:R-:W-:Y:S01]  /*5330*/  VOTEU.ALL UP0, P1 ;  /* 0x0000000000ff7886 */ /* 0x000fe20000800000 */
[----:B------:R-:W-:Y:S01]  /*5340*/  @!P1 R2UR UR5, R6 ;  /* 0x00000000060592ca */ /* 0x000fe200000e0000 */
[----:B--2---:R-:W-:Y:S01]  /*5350*/  @!P1 IMAD.X R0, RZ, RZ, R17, P0 ;  /* 0x000000ffff009224 */ /* 0x004fe200000e0611 */
[----:B------:R-:W-:Y:S01]  /*5360*/  UMOV UR6, 0x0 ;  /* 0x0000000000067882 */ /* 0x000fe20000000000 */
[----:B------:R-:W-:Y:S01]  /*5370*/  UMOV UR7, 0x10000000 ;  /* 0x1000000000077882 */ /* 0x000fe20000000000 */
[----:B------:R-:W-:Y:S01]  /*5380*/  @!UP0 UIADD3 UR18, UPT, UPT, UR42, 0x30, URZ ;  /* 0x000000302a128890 */ /* 0x000fe2000fffe0ff */
[----:B------:R-:W-:Y:S01]  /*5390*/  ISETP.NE.AND P0, PT, R14, 0x2, PT ;  /* 0x000000020e00780c */ /* 0x000fe20003f05270 */
[----:B------:R-:W-:Y:S01]  /*53a0*/  @!UP0 UIADD3 UR16, UPT, UPT, UR21, 0x6200, URZ ;  /* 0x0000620015108890 */ /* 0x000fe2000fffe0ff */
[----:B------:R-:W-:Y:S01]  /*53b0*/  @!P1 R2UR UR4, R0 ;  /* 0x00000000000492ca */ /* 0x000fe200000e0000 */
[----:B------:R-:W-:Y:S01]  /*53c0*/  @!UP0 UIADD3 UR17, UPT, UPT, UR21, 0x48, URZ ;  /* 0x0000004815118890 */ /* 0x000fe2000fffe0ff */
[----:B------:R-:W-:Y:S01]  /*53d0*/  SEL R0, RZ, 0x1, P0 ;  /* 0x00000001ff007807 */ /* 0x000fe20000000000 */
[----:B------:R-:W-:Y:S01]  /*53e0*/  @!UP0 UIADD3 UR10, UPT, UPT, UR42, 0x70, URZ ;  /* 0x000000702a0a8890 */ /* 0x000fe2000fffe0ff */
[----:B------:R-:W-:Y:S01]  /*53f0*/  LOP3.LUT R15, R15, 0x1, RZ, 0x3c, !PT ;  /* 0x000000010f0f7812 */ /* 0x000fe200078e3cff */
[----:B------:R-:W-:Y:S01]  /*5400*/  @!UP0 UIADD3 UR8, UPT, UPT, UR21, 0x7200, URZ ;  /* 0x0000720015088890 */ /* 0x000fe2000fffe0ff */
[----:B------:R-:W-:Y:S01]  /*5410*/  IMAD.U32 R8, RZ, RZ, UR5 ;  /* 0x00000005ff087e24 */ /* 0x000fe2000f8e00ff */
[----:B------:R-:W-:Y:S01]  /*5420*/  VOTEU.ALL UP0, P1 ;  /* 0x0000000000ff7886 */ /* 0x000fe20000800000 */
[----:B------:R-:W-:Y:S01]  /*5430*/  UMOV UR19, UR43 ;  /* 0x0000002b00137c82 */ /* 0x000fe20008000000 */
[----:B------:R-:W-:Y:S01]  /*5440*/  UMOV UR20, UR36 ;  /* 0x0000002400147c82 */ /* 0x000fe20008000000 */
[----:B------:R-:W-:Y:S01]  /*5450*/  UMOV UR11, UR43 ;  /* 0x0000002b000b7c82 */ /* 0x000fe20008000000 */
[----:B------:R-:W-:Y:S01]  /*5460*/  UMOV UR12, UR36 ;  /* 0x00000024000c7c82 */ /* 0x000fe20008000000 */
[----:B------:R-:W-:Y:S01]  /*5470*/  UMOV UR9, UR17 ;  /* 0x0000001100097c82 */ /* 0x000fe20008000000 */
[----:B------:R-:W-:Y:S01]  /*5480*/  IMAD.U32 R9, RZ, RZ, UR4 ;  /* 0x00000004ff097e24 */ /* 0x000fe2000f8e00ff */
[----:B------:R-:W-:Y:S01]  /*5490*/  @!P1 R2UR UR4, R8 ;  /* 0x00000000080492ca */ /* 0x000fe200000e0000 */
[----:B------:R-:W-:Y:S01]  /*54a0*/  UMOV UR36, UR29 ;  /* 0x0000001d00247c82 */ /* 0x000fe20008000000 */
[----:B------:R-:W-:Y:S02]  /*54b0*/  LOP3.LUT R13, R13, R0, RZ, 0x3c, !PT ;  /* 0x000000000d0d7212 */ /* 0x000fe400078e3cff */
[----:B------:R-:W-:Y:S02]  /*54c0*/  @!P1 R2UR UR5, R9 ;  /* 0x00000000090592ca */ /* 0x000fe400000e0000 */
[----:B------:R-:W-:Y:S11]  /*54d0*/  SEL R14, R14, RZ, P0 ;  /* 0x000000ff0e0e7207 */ /* 0x000ff60000000000 */
[----:B------:R2:W-:Y:S01]  /*54e0*/  @!UP0 UTMALDG.3D [UR16], [UR4], desc[UR6] ;  /* 0x00000610040085b4 */ /* 0x0005e20008011000 */
[----:B------:R-:W-:Y:S05]  /*54f0*/  VOTEU.ALL UP0, P1 ;  /* 0x0000000000ff7886 */ /* 0x000fea0000800000 */
[----:B------:R3:W-:Y:S01]  /*5500*/  @!UP0 UTMALDG.3D [UR8], [UR4], desc[UR6] ;  /* 0x00000608040085b4 */ /* 0x0007e20008011000 */
[----:B------:R3:W-:Y:S01]  /*5510*/  @!P1 SYNCS.ARRIVE.TRANS64.RED.A0TR RZ, [UR21+0x48], R7 ;  /* 0x00004807ffff99a7 */ /* 0x0007e20008300415 */
[----:B------:R-:W-:Y:S01]  /*5520*/  SYNCS.ARRIVE.TRANS64.RED.A1T0 RZ, [UR37], RZ ;  /* 0x000000ffffff79a7 */ /* 0x000fe20008100425 */
[----:B--2---:R-:W-:Y:S01]  /*5530*/  UIADD3 UR20, UPT, UPT, UR14, UR26, URZ ;  /* 0x0000001a0e147290 */ /* 0x004fe2000fffe0ff */
[----:B------:R-:W-:Y:S11]  /*5540*/  BRA.U UP1, `(.L_x_95) ;  /* 0xfffffff101047547 */ /* 0x000ff6000b83ffff */
[----:B------:R-:W-:-:S04]  /*5550*/  SHF.L.U32 R3, R15, 0x1f, RZ ;  /* 0x0000001f0f037819 */ /* 0x000fc800000006ff */
[----:B------:R-:W2:Y:S02]  /*5560*/  SYNCS.PHASECHK.TRANS64.TRYWAIT P0, [UR21+0x50], R3 ;  /* 0x00005003ff0075a7 */ /* 0x000ea40008001115 */
[----:B--2---:R-:W-:Y:S05]  /*5570*/  @!P0 BRA `(.L_x_96) ;  /* 0x0000004400248947 */ /* 0x004fea0003800000 */
.L_x_187:
[----:B------:R-:W4:Y:S02]  /*5580*/  SYNCS.PHASECHK.TRANS64.TRYWAIT P0, [UR21+0x58], R3 ;  /* 0x00005803ff0075a7 */ /* 0x000f240008001115 */
[----:B----4-:R-:W-:Y:S05]  /*5590*/  @!P0 BRA `(.L_x_97) ;  /* 0x0000004400348947 */ /* 0x010fea0003800000 */
.L_x_189:
[----:B------:R-:W4:Y:S02]  /*55a0*/  SYNCS.PHASECHK.TRANS64.TRYWAIT P0, [UR21+0x60], R3 ;  /* 0x00006003ff0075a7 */ /* 0x000f240008001115 */
[----:B----4-:R-:W-:Y:S05]  /*55b0*/  @!P0 BRA `(.L_x_98) ;  /* 0x0000004400448947 */ /* 0x010fea0003800000 */
.L_x_191:
[----:B--2---:R-:W-:-:S07]  /*55c0*/  MOV R0, UR21 ;  /* 0x0000001500007c02 */ /* 0x004fce0008000f00 */
.L_x_99:
[----:B--2---:R-:W-:-:S04]  /*55d0*/  SHF.L.U32 R3, R15, 0x1f, RZ ;  /* 0x0000001f0f037819 */ /* 0x004fc800000006ff */
[----:B------:R2:W4:Y:S03]  /*55e0*/  SYNCS.PHASECHK.TRANS64.TRYWAIT P0, [R0+URZ+0x68], R3 ;  /* 0x00006803000075a7 */ /* 0x00052600080011ff */
[----:B----4-:R-:W-:Y:S05]  /*55f0*/  @!P0 NANOSLEEP.SYNCS 0x989680 ;  /* 0x009896800000895d */ /* 0x010fea0003900000 */
[----:B------:R-:W4:Y:S02]  /*5600*/  @!P0 SYNCS.PHASECHK.TRANS64 P0, [R0+URZ+0x68], R3 ;  /* 0x00006803000085a7 */ /* 0x000f2400080010ff */
[----:B-1-34-:R-:W-:Y:S05]  /*5610*/  @P0 EXIT ;  /* 0x000000000000094d */ /* 0x01afea0003800000 */
[----:B------:R-:W-:Y:S05]  /*5620*/  BRA `(.L_x_99) ;  /* 0xfffffffc00e87947 */ /* 0x000fea000383ffff */
.L_x_84:
[----:B------:R-:W-:-:S06]  /*5630*/  UISETP.GE.AND UP0, UPT, UR25, 0x4, UPT ;  /* 0x000000041900788c */ /* 0x000fcc000bf06270 */
[----:B------:R-:W-:-:S13]  /*5640*/  PLOP3.LUT P0, PT, PT, PT, UP0, 0x80, 0x8 ;  /* 0x000000000008781c */ /* 0x000fda0003f0f008 */
[----:B------:R-:W-:Y:S05]  /*5650*/  @!P0 EXIT ;  /* 0x000000000000894d */ /* 0x000fea0003800000 */
[----:B------:R-:W-:Y:S01]  /*5660*/  BAR.SYNC.DEFER_BLOCKING 0x6, 0xa0 ;  /* 0x0182800000007b1d */ /* 0x000fe20000010000 */
[C---:B------:R-:W-:Y:S01]  /*5670*/  IMAD.SHL.U32 R3, R70.reuse, 0x10, RZ ;  /* 0x0000001046037824 */ /* 0x040fe200078e00ff */
[C---:B------:R-:W-:Y:S01]  /*5680*/  SHF.L.U32 R2, R70.reuse, 0x1, RZ ;  /* 0x0000000146027819 */ /* 0x040fe200000006ff */
[C---:B------:R-:W-:Y:S01]  /*5690*/  IMAD.SHL.U32 R8, R57.reuse, 0x200, RZ ;  /* 0x0000020039087824 */ /* 0x040fe200078e00ff */
[C---:B------:R-:W-:Y:S01]  /*56a0*/  LOP3.LUT R71, R70.reuse, 0x60, RZ, 0xc0, !PT ;  /* 0x0000006046477812 */ /* 0x040fe200078ec0ff */
[----:B------:R-:W-:Y:S01]  /*56b0*/  IMAD.SHL.U32 R4, R57, 0x200000, RZ ;  /* 0x0020000039047824 */ /* 0x000fe200078e00ff */
[----:B------:R-:W-:Y:S02]  /*56c0*/  UMOV UR43, 0x400 ;  /* 0x00000400002b7882 */ /* 0x000fe40000000000 */
[----:B------:R-:W1:Y:S01]  /*56d0*/  LDC.64 R54, c[0x0][0x8b0] ;  /* 0x00022c00ff367b82 */ /* 0x000e620000000a00 */
[----:B------:R-:W-:Y:S01]  /*56e0*/  ULEA UR43, UR47, UR43, 0x18 ;  /* 0x0000002b2f2b7291 */ /* 0x000fe2000f8ec0ff */
[C---:B------:R-:W-:Y:S01]  /*56f0*/  LOP3.LUT R69, R3.reuse, 0x590, RZ, 0xc0, !PT ;  /* 0x0000059003457812 */ /* 0x040fe200078ec0ff */
[----:B------:R-:W2:Y:S01]  /*5700*/  LDCU.64 UR6, c[0x0][0x890] ;  /* 0x00011200ff0677ac */ /* 0x000ea20008000a00 */
[----:B------:R-:W-:Y:S01]  /*5710*/  LOP3.LUT R3, R3, 0x60, RZ, 0xc0, !PT ;  /* 0x0000006003037812 */ /* 0x000fe200078ec0ff */
[----:B------:R-:W-:Y:S01]  /*5720*/  IMAD.U32 R23, R70, 0x10000, RZ ;  /* 0x0001000046177824 */ /* 0x000fe200078e00ff */
[----:B------:R-:W-:Y:S01]  /*5730*/  LOP3.LUT R69, R69, 0x200, R8, 0xf8, !PT ;  /* 0x0000020045457812 */ /* 0x000fe200078ef808 */
[----:B------:R-:W-:Y:S01]  /*5740*/  UIADD3 UR4, UPT, UPT, UR43, 0x200, URZ ;  /* 0x000002002b047890 */ /* 0x000fe2000fffe0ff */
[----:B------:R-:W3:Y:S01]  /*5750*/  LDC.64 R52, c[0x0][0x8a8] ;  /* 0x00022a00ff347b82 */ /* 0x000ee20000000a00 */
[----:B------:R-:W-:Y:S01]  /*5760*/  LOP3.LUT R2, R3, 0xc, R2, 0xf8, !PT ;  /* 0x0000000c03027812 */ /* 0x000fe200078ef802 */
[----:B------:R-:W-:Y:S01]  /*5770*/  HFMA2 R22, -RZ, RZ, 0, 0 ;  /* 0x00000000ff167431 */ /* 0x000fe200000001ff */
[----:B------:R-:W-:Y:S01]  /*5780*/  LOP3.LUT R4, R4, 0x200000, RZ, 0xc0, !PT ;  /* 0x0020000004047812 */ /* 0x000fe200078ec0ff */
[----:B------:R-:W-:Y:S01]  /*5790*/  IMAD.MOV.U32 R66, RZ, RZ, 0x1 ;  /* 0x00000001ff427424 */ /* 0x000fe200078e00ff */
[----:B------:R-:W-:-:S02]  /*57a0*/  LOP3.LUT R69, R69, R2, RZ, 0xfc, !PT ;  /* 0x0000000245457212 */ /* 0x000fc400078efcff */
[----:B------:R-:W-:Y:S02]  /*57b0*/  CS2R R64, SRZ ;  /* 0x0000000000407805 */ /* 0x000fe4000001ff00 */
[----:B------:R-:W-:Y:S01]  /*57c0*/  MOV R60, UR4 ;  /* 0x00000004003c7c02 */ /* 0x000fe20008000f00 */
[----:B------:R-:W-:Y:S01]  /*57d0*/  IMAD.MOV.U32 R62, RZ, RZ, RZ ;  /* 0x000000ffff3e7224 */ /* 0x000fe200078e00ff */
[----:B------:R-:W4:Y:S01]  /*57e0*/  LDS R0, [UR43+0x130] ;  /* 0x0001302bff007984 */ /* 0x000f220008000800 */
[----:B------:R-:W-:Y:S01]  /*57f0*/  LOP3.LUT R68, R70, 0x2, RZ, 0xc0, !PT ;  /* 0x0000000246447812 */ /* 0x000fe200078ec0ff */
[----:B------:R-:W1:Y:S01]  /*5800*/  LDCU UR60, c[0x0][0x370] ;  /* 0x00006e00ff3c77ac */ /* 0x000e620008000800 */
[----:B------:R-:W-:Y:S01]  /*5810*/  LOP3.LUT R23, R4, 0x400000, R23, 0xf8, !PT ;  /* 0x0040000004177812 */ /* 0x000fe200078ef817 */
[----:B------:R-:W-:Y:S01]  /*5820*/  IMAD R69, R69, 0x4, R60 ;  /* 0x0000000445457824 */ /* 0x000fe200078e023c */
[----:B------:R-:W-:Y:S01]  /*5830*/  LOP3.LUT R70, R70, 0x4, RZ, 0xc0, !PT ;  /* 0x0000000446467812 */ /* 0x000fe200078ec0ff */
[----:B--2---:R-:W-:Y:S01]  /*5840*/  IMAD.U32 R73, RZ, RZ, UR6 ;  /* 0x00000006ff497e24 */ /* 0x004fe2000f8e00ff */
[----:B------:R-:W2:Y:S01]  /*5850*/  LDCU UR42, c[0x0][0xb0c] ;  /* 0x00016180ff2a77ac */ /* 0x000ea20008000800 */
[----:B------:R-:W-:-:S02]  /*5860*/  IMAD.U32 R72, RZ, RZ, UR7 ;  /* 0x00000007ff487e24 */ /* 0x000fc4000f8e00ff */
[--C-:B------:R-:W-:Y:S01]  /*5870*/  IMAD R68, R68, -0x10, R69.reuse ;  /* 0xfffffff044447824 */ /* 0x100fe200078e0245 */
[----:B------:R-:W1:Y:S01]  /*5880*/  LDCU UR39, c[0x0][0xb30] ;  /* 0x00016600ff2777ac */ /* 0x000e620008000800 */
[----:B------:R-:W-:Y:S01]  /*5890*/  IMAD R67, R70, -0x10, R69 ;  /* 0xfffffff046437824 */ /* 0x000fe200078e0245 */
[----:B------:R-:W1:Y:S01]  /*58a0*/  LDCU.64 UR54, c[0x0][0x888] ;  /* 0x00011100ff3677ac */ /* 0x000e620008000a00 */
[----:B------:R-:W1:Y:S01]  /*58b0*/  LDCU.64 UR40, c[0x0][0xb28] ;  /* 0x00016500ff2877ac */ /* 0x000e620008000a00 */
[----:B------:R-:W1:Y:S01]  /*58c0*/  LDCU.128 UR56, c[0x0][0xb10] ;  /* 0x00016200ff3877ac */ /* 0x000e620008000c00 */
[----:B------:R-:W1:Y:S01]  /*58d0*/  LDCU UR53, c[0x0][0x374] ;  /* 0x00006e80ff3577ac */ /* 0x000e620008000800 */
[----:B------:R-:W-:Y:S01]  /*58e0*/  UMOV UR52, URZ ;  /* 0x000000ff00347c82 */ /* 0x000fe20008000000 */
[----:B------:R-:W-:Y:S01]  /*58f0*/  UMOV UR46, URZ ;  /* 0x000000ff002e7c82 */ /* 0x000fe20008000000 */
[----:B-1234-:R-:W-:-:S07]  /*5900*/  IMAD.IADD R23, R0, 0x1, R23 ;  /* 0x0000000100177824 */ /* 0x01efce00078e0217 */
.L_x_143:
[----:B------:R-:W-:Y:S02]  /*5910*/  LEA R3, R62, UR43, 0x3 ;  /* 0x0000002b3e037c11 */ /* 0x000fe4000f8e18ff */
[----:B------:R-:W-:Y:S02]  /*5920*/  SHF.L.U32 R0, R64, 0x1f, RZ ;  /* 0x0000001f40007819 */ /* 0x000fe400000006ff */
[----:B-1----:R-:W-:Y:S02]  /*5930*/  LEA R5, R62, UR43, 0x4 ;  /* 0x0000002b3e057c11 */ /* 0x002fe4000f8e20ff */
[----:B------:R-:W1:Y:S02]  /*5940*/  SYNCS.PHASECHK.TRANS64.TRYWAIT P0, [R3+URZ+0x80], R0 ;  /* 0x00008000030075a7 */ /* 0x000e6400080011ff */
[----:B-12---:R-:W-:Y:S05]  /*5950*/  @!P0 BRA `(.L_x_100) ;  /* 0x0000004000748947 */ /* 0x006fea0003800000 */
.L_x_192:
        /* <DEDUP_REMOVED lines=11> */
[----:B------:R-:W-:Y:S01]  /*5a10*/  PLOP3.LUT P0, PT, PT, PT, UP1, 0x80, 0x8 ;  /* 0x000000000008781c */ /* 0x000fe20003f0f018 */
[----:B------:R-:W-:Y:S11]  /*5a20*/  UP2UR UR62, UPR, URZ, 0x2 ;  /* 0x00000002ff3e7883 */ /* 0x000ff60008000000 */
[----:B------:R-:W-:Y:S01]  /*5a30*/  @!UPT UIADD3 URZ, UPT, UPT, URZ, URZ, URZ ;  /* 0x000000fffffff290 */ /* 0x000fe2000fffe0ff */
[----:B-1----:R-:W-:Y:S02]  /*5a40*/  @P0 SHF.R.U32.HI R0, RZ, 0x10, R5 ;  /* 0x00000010ff000819 */ /* 0x002fe40000011605 */
        /* <DEDUP_REMOVED lines=12> */
[----:B------:R-:W2:Y:S01]  /*5b10*/  LDCU UR12, c[0x0][0xb20] ;  /* 0x00016400ff0c77ac */ /* 0x000ea20008000800 */
[----:B------:R-:W-:Y:S02]  /*5b20*/  UIMAD.WIDE.U32 UR4, UR53, UR59, URZ ;  /* 0x0000003b350472a5 */ /* 0x000fe4000f8e00ff */
[----:B------:R-:W-:Y:S02]  /*5b30*/  UIMAD.WIDE.U32 UR6, UR60, UR56, URZ ;  /* 0x000000383c0672a5 */ /* 0x000fe4000f8e00ff */
[----:B------:R-:W-:Y:S02]  /*5b40*/  UISETP.NE.AND UP0, UPT, UR58, 0x1, UPT ;  /* 0x000000013a00788c */ /* 0x000fe4000bf05270 */
[----:B------:R-:W-:Y:S02]  /*5b50*/  UIMAD.WIDE.U32 UR8, UR37, UR59, URZ ;  /* 0x0000003b250872a5 */ /* 0x000fe4000f8e00ff */
[----:B------:R-:W-:Y:S02]  /*5b60*/  UIMAD.WIDE.U32 UR10, UR38, UR56, URZ ;  /* 0x00000038260a72a5 */ /* 0x000fe4000f8e00ff */
[----:B------:R-:W-:Y:S02]  /*5b70*/  UISETP.NE.AND UP1, UPT, UR42, 0x1, UPT ;  /* 0x000000012a00788c */ /* 0x000fe4000bf25270 */
[----:B------:R-:W-:Y:S01]  /*5b80*/  UISETP.NE.AND UP2, UPT, UR45, 0x1, UPT ;  /* 0x000000012d00788c */ /* 0x000fe2000bf45270 */
[----:B------:R-:W-:Y:S02]  /*5b90*/  UMOV UR4, UR5 ;  /* 0x0000000500047c82 */ /* 0x000fe40008000000 */
[----:B--2---:R-:W-:Y:S03]  /*5ba0*/  USHF.R.U32.HI UR5, URZ, UR12, UR4 ;  /* 0x0000000cff057299 */ /* 0x004fe60008011604 */
[----:B------:R-:W-:Y:S02]  /*5bb0*/  UMOV UR4, UR7 ;  /* 0x0000000700047c82 */ /* 0x000fe40008000000 */
[----:B------:R-:W-:Y:S02]  /*5bc0*/  USHF.R.U32.HI UR7, URZ, UR57, UR4 ;  /* 0x00000039ff077299 */ /* 0x000fe40008011604 */
[----:B------:R-:W-:Y:S02]  /*5bd0*/  USEL UR4, UR53, UR5, !UP0 ;  /* 0x0000000535047287 */ /* 0x000fe4000c000000 */
[----:B------:R-:W-:Y:S01]  /*5be0*/  USEL UR7, UR60, UR7, !UP1 ;  /* 0x000000073c077287 */ /* 0x000fe2000c800000 */
[----:B------:R-:W-:Y:S01]  /*5bf0*/  UMOV UR5, UR9 ;  /* 0x0000000900057c82 */ /* 0x000fe20008000000 */
[----:B------:R-:W-:Y:S02]  /*5c00*/  UIMAD.WIDE.U32 UR8, UR4, UR40, URZ ;  /* 0x00000028040872a5 */ /* 0x000fe4000f8e00ff */
[----:B------:R-:W-:Y:S03]  /*5c10*/  USHF.R.U32.HI UR6, URZ, UR12, UR5 ;  /* 0x0000000cff067299 */ /* 0x000fe60008011605 */
[----:B------:R-:W-:Y:S01]  /*5c20*/  UMOV UR5, UR11 ;  /* 0x0000000b00057c82 */ /* 0x000fe20008000000 */
[----:B------:R-:W-:Y:S02]  /*5c30*/  UIMAD.WIDE.U32 UR10, UR7, UR40, URZ ;  /* 0x00000028070a72a5 */ /* 0x000fe4000f8e00ff */
[----:B------:R-:W-:Y:S02]  /*5c40*/  USHF.R.U32.HI UR12, URZ, UR57, UR5 ;  /* 0x00000039ff0c7299 */ /* 0x000fe40008011605 */
[----:B------:R-:W-:Y:S01]  /*5c50*/  USEL UR6, UR37, UR6, !UP0 ;  /* 0x0000000625067287 */ /* 0x000fe2000c000000 */
[----:B------:R-:W-:Y:S02]  /*5c60*/  UMOV UR5, UR9 ;  /* 0x0000000900057c82 */ /* 0x000fe40008000000 */
[----:B------:R-:W-:Y:S01]  /*5c70*/  UMOV UR10, UR11 ;  /* 0x0000000b000a7c82 */ /* 0x000fe20008000000 */
[----:B------:R-:W-:Y:S02]  /*5c80*/  @UP2 USHF.R.U32.HI UR4, URZ, UR41, UR5 ;  /* 0x00000029ff042299 */ /* 0x000fe40008011605 */
[----:B------:R-:W-:Y:S02]  /*5c90*/  @UP2 USHF.R.U32.HI UR7, URZ, UR41, UR10 ;  /* 0x00000029ff072299 */ /* 0x000fe4000801160a */
[----:B------:R-:W-:Y:S02]  /*5ca0*/  UIMAD UR4, UR45, UR4, URZ ;  /* 0x000000042d0472a4 */ /* 0x000fe4000f8e02ff */
        /* <DEDUP_REMOVED lines=8> */
[----:B------:R-:W-:Y:S02]  /*5d30*/  USEL UR11, UR6, UR4, !UP2 ;  /* 0x00000004060b7287 */ /* 0x000fe4000d000000 */
[----:B------:R-:W-:Y:S02]  /*5d40*/  UIADD3 UR8, UPT, UPT, -UR5, URZ, URZ ;  /* 0x000000ff05087290 */ /* 0x000fe4000fffe1ff */
[----:B------:R-:W-:Y:S01]  /*5d50*/  UIADD3 UR10, UPT, UPT, -UR11, URZ, URZ ;  /* 0x000000ff0b0a7290 */ /* 0x000fe2000fffe1ff */
[----:B------:R-:W-:Y:S01]  /*5d60*/  @!UP0 UMOV UR4, UR9 ;  /* 0x0000000900048c82 */ /* 0x000fe20008000000 */
[----:B------:R-:W-:Y:S02]  /*5d70*/  UIADD3 UR9, UPT, UPT, -UR6, URZ, URZ ;  /* 0x000000ff06097290 */ /* 0x000fe4000fffe1ff */
[----:B------:R-:W-:Y:S02]  /*5d80*/  @!UP0 USHF.R.U32.HI UR4, URZ, UR41, UR4 ;  /* 0x00000029ff048299 */ /* 0x000fe40008011604 */
[----:B------:R-:W-:Y:S02]  /*5d90*/  UIMAD UR10, UR45, UR10, UR6 ;  /* 0x0000000a2d0a72a4 */ /* 0x000fe4000f8e0206 */
[----:B------:R-:W-:Y:S04]  /*5da0*/  @!UP0 USEL UR4, UR5, UR4, !UP2 ;  /* 0x0000000405048287 */ /* 0x000fe8000d000000 */
[----:B------:R-:W-:Y:S02]  /*5db0*/  @!UP0 UIMAD UR10, UR7, UR10, UR4 ;  /* 0x0000000a070a82a4 */ /* 0x000fe4000f8e0204 */
[----:B------:R-:W-:Y:S02]  /*5dc0*/  @!UP0 UIADD3 UR11, UPT, UPT, UR11, -UR4, URZ ;  /* 0x800000040b0b8290 */ /* 0x000fe4000fffe0ff */
[----:B------:R-:W-:Y:S02]  /*5dd0*/  UIMAD UR7, UR42, UR8, UR38 ;  /* 0x000000082a0772a4 */ /* 0x000fe4000f8e0226 */
[----:B------:R-:W-:Y:S02]  /*5de0*/  @!UP0 UIMAD UR6, UR11, UR45, UR5 ;  /* 0x0000002d0b0682a4 */ /* 0x000fe4000f8e0205 */
[----:B------:R-:W-:Y:S01]  /*5df0*/  UIMAD UR4, UR58, UR9, UR37 ;  /* 0x000000093a0472a4 */ /* 0x000fe2000f8e0225 */
[----:B------:R-:W-:Y:S02]  /*5e00*/  @!UP0 UMOV UR5, UR10 ;  /* 0x0000000a00058c82 */ /* 0x000fe40008000000 */
[----:B------:R-:W-:Y:S02]  /*5e10*/  UIMAD UR38, UR5, UR42, UR7 ;  /* 0x0000002a052672a4 */ /* 0x000fe4000f8e0207 */
[----:B------:R-:W-:Y:S11]  /*5e20*/  UIMAD UR37, UR6, UR58, UR4 ;  /* 0x0000003a062572a4 */ /* 0x000ff6000f8e0204 */
[----:B------:R-:W-:Y:S01]  /*5e30*/  @!UPT UIADD3 URZ, UPT, UPT, URZ, URZ, URZ ;  /* 0x000000fffffff290 */ /* 0x000fe2000fffe0ff */
.L_x_101:
[----:B------:R-:W-:Y:S01]  /*5e40*/  UISETP.NE.AND UP0, UPT, UR39, 0x1, UPT ;  /* 0x000000012700788c */ /* 0x000fe2000bf05270 */
[----:B------:R-:W-:Y:S01]  /*5e50*/  LOP3.LUT P0, RZ, R60, 0x1b0, RZ, 0xc0, !PT ;  /* 0x000001b03cff7812 */ /* 0x000fe2000780c0ff */
[----:B------:R-:W-:Y:S01]  /*5e60*/  USHF.L.U32 UR50, UR20, 0x6, URZ ;  /* 0x0000000614327899 */ /* 0x000fe200080006ff */
[----:B------:R-:W-:Y:S01]  /*5e70*/  BSSY.RECONVERGENT B6, `(.L_x_102) ;  /* 0x0000034000067945 */ /* 0x000fe20003800200 */
[----:B------:R-:W-:Y:S01]  /*5e80*/  USHF.L.U32 UR49, UR24, 0x7, URZ ;  /* 0x0000000718317899 */ /* 0x000fe200080006ff */
[----:B------:R-:W-:Y:S06]  /*5e90*/  IADD3 R62, PT, PT, R62, 0x1, RZ ;  /* 0x000000013e3e7810 */ /* 0x000fec0007ffe0ff */
[----:B------:R-:W2:Y:S01]  /*5ea0*/  @!UP0 LDCU.128 UR12, c[0x0][0xb10] ;  /* 0x00016200ff0c87ac */ /* 0x000ea20008000c00 */
[----:B------:R-:W3:Y:S01]  /*5eb0*/  @!UP0 LDCU UR5, c[0x0][0xb0c] ;  /* 0x00016180ff0587ac */ /* 0x000ee20008000800 */
[----:B------:R-:W4:Y:S01]  /*5ec0*/  @!UP0 LDCU UR10, c[0x0][0xb20] ;  /* 0x00016400ff0a87ac */ /* 0x000f220008000800 */
[----:B--2---:R-:W-:Y:S02]  /*5ed0*/  UIMAD.WIDE.U32 UR8, UR38, UR12, URZ ;  /* 0x0000000c260872a5 */ /* 0x004fe4000f8e00ff */
[----:B------:R-:W-:Y:S02]  /*5ee0*/  UIMAD.WIDE.U32 UR6, UR37, UR15, URZ ;  /* 0x0000000f250672a5 */ /* 0x000fe4000f8e00ff */
[----:B------:R-:W-:Y:S03]  /*5ef0*/  @!UP0 UISETP.NE.AND UP1, UPT, UR14, 0x1, UPT ;  /* 0x000000010e00888c */ /* 0x000fe6000bf25270 */
[----:B------:R-:W-:Y:S01]  /*5f00*/  @!UP0 UMOV UR4, UR9 ;  /* 0x0000000900048c82 */ /* 0x000fe20008000000 */
[----:B---3--:R-:W-:Y:S02]  /*5f10*/  @!UP0 UISETP.NE.AND UP2, UPT, UR5, 0x1, UPT ;  /* 0x000000010500888c */ /* 0x008fe4000bf45270 */
[----:B------:R-:W-:Y:S01]  /*5f20*/  @!UP0 USHF.R.U32.HI UR4, URZ, UR13, UR4 ;  /* 0x0000000dff048299 */ /* 0x000fe20008011604 */
[----:B------:R-:W-:Y:S02]  /*5f30*/  @!UP0 UMOV UR6, UR7 ;  /* 0x0000000700068c82 */ /* 0x000fe40008000000 */
[----:B----4-:R-:W-:Y:S02]  /*5f40*/  @!UP0 USHF.R.U32.HI UR6, URZ, UR10, UR6 ;  /* 0x0000000aff068299 */ /* 0x010fe40008011606 */
[----:B------:R-:W-:Y:S02]  /*5f50*/  @!UP0 USEL UR7, UR38, UR4, !UP2 ;  /* 0x0000000426078287 */ /* 0x000fe4000d000000 */
[----:B------:R-:W-:Y:S04]  /*5f60*/  @!UP0 USEL UR6, UR37, UR6, !UP1 ;  /* 0x0000000625068287 */ /* 0x000fe8000c800000 */
[----:B------:R-:W-:Y:S02]  /*5f70*/  @!UP0 UIADD3 UR4, UPT, UPT, -UR7, UR6, URZ ;  /* 0x0000000607048290 */ /* 0x000fe4000fffe1ff */
[----:B------:R-:W-:Y:S02]  /*5f80*/  @!UP0 UIADD3 UR6, UPT, UPT, UR7, -UR6, URZ ;  /* 0x8000000607068290 */ /* 0x000fe4000fffe0ff */
[----:B------:R-:W-:Y:S02]  /*5f90*/  @!UP0 UIMAD UR38, UR4, UR5, UR38 ;  /* 0x00000005042682a4 */ /* 0x000fe4000f8e0226 */
[----:B------:R-:W-:Y:S01]  /*5fa0*/  @!UP0 UIMAD UR37, UR6, UR14, UR37 ;  /* 0x0000000e062582a4 */ /* 0x000fe2000f8e0225 */
[----:B------:R-:W-:Y:S11]  /*5fb0*/  @!P0 BRA `(.L_x_103) ;  /* 0x00000000007c8947 */ /* 0x000ff60003800000 */
[----:B------:R-:W2:Y:S01]  /*5fc0*/  LDCU.64 UR8, c[0x4][0x80] ;  /* 0x01001000ff0877ac */ /* 0x000ea20008000a00 */
[----:B------:R-:W-:Y:S01]  /*5fd0*/  MOV R2, 0x0 ;  /* 0x0000000000027802 */ /* 0x000fe20000000f00 */
[----:B------:R-:W-:Y:S02]  /*5fe0*/  HFMA2 R12, -RZ, RZ, 0, 5.9604644775390625e-08 ;  /* 0x00000001ff0c7431 */ /* 0x000fe400000001ff */
[----:B------:R-:W-:Y:S01]  /*5ff0*/  IMAD.MOV.U32 R8, RZ, RZ, 0x70 ;  /* 0x00000070ff087424 */ /* 0x000fe200078e00ff */
[----:B------:R3:W4:Y:S01]  /*6000*/  LDC.64 R14, c[0x4][R2] ;  /* 0x01000000020e7b82 */ /* 0x0007220000000a00 */
[----:B------:R-:W1:Y:S01]  /*6010*/  LDCU.64 UR6, c[0x4][0x88] ;  /* 0x01001100ff0677ac */ /* 0x000e620008000a00 */
[----:B------:R-:W-:Y:S01]  /*6020*/  IMAD.MOV.U32 R13, RZ, RZ, RZ ;  /* 0x000000ffff0d7224 */ /* 0x000fe200078e00ff */
[----:B------:R-:W1:Y:S01]  /*6030*/  LDCU.64 UR4, c[0x4][0x8] ;  /* 0x01000100ff0477ac */ /* 0x000e620008000a00 */
[----:B--2---:R-:W-:Y:S01]  /*6040*/  MOV R5, UR9 ;  /* 0x0000000900057c02 */ /* 0x004fe20008000f00 */
[----:B------:R-:W-:Y:S01]  /*6050*/  IMAD.U32 R4, RZ, RZ, UR8 ;  /* 0x00000008ff047e24 */ /* 0x000fe2000f8e00ff */
[----:B-1----:R-:W-:Y:S01]  /*6060*/  MOV R7, UR7 ;  /* 0x0000000700077c02 */ /* 0x002fe20008000f00 */
[----:B------:R-:W-:Y:S01]  /*6070*/  IMAD.U32 R6, RZ, RZ, UR6 ;  /* 0x00000006ff067e24 */ /* 0x000fe2000f8e00ff */
[----:B------:R-:W-:Y:S01]  /*6080*/  MOV R11, UR5 ;  /* 0x00000005000b7c02 */ /* 0x000fe20008000f00 */
[----:B------:R-:W-:Y:S02]  /*6090*/  IMAD.U32 R10, RZ, RZ, UR4 ;  /* 0x00000004ff0a7e24 */ /* 0x000fe4000f8e00ff */
[----:B------:R-:W-:Y:S07]  /*60a0*/  LEPC R20, `(.L_x_104) ;  /* 0x000000001014794e */ /* 0x000fee0000000000 */
[----:B---345:R-:W-:Y:S05]  /*60b0*/  CALL.ABS.NOINC R14 ;  /* 0x000000000e007343 */ /* 0x038fea0003c00000 */
.L_x_104:
[----:B------:R-:W1:Y:S01]  /*60c0*/  LDCU.64 UR8, c[0x4][0x80] ;  /* 0x01001000ff0877ac */ /* 0x000e620008000a00 */
[----:B------:R-:W2:Y:S01]  /*60d0*/  LDC.64 R2, c[0x4][R2] ;  /* 0x0100000002027b82 */ /* 0x000ea20000000a00 */
[----:B------:R-:W-:Y:S02]  /*60e0*/  HFMA2 R12, -RZ, RZ, 0, 5.9604644775390625e-08 ;  /* 0x00000001ff0c7431 */ /* 0x000fe400000001ff */
[----:B------:R-:W-:Y:S02]  /*60f0*/  IMAD.MOV.U32 R8, RZ, RZ, 0x70 ;  /* 0x00000070ff087424 */ /* 0x000fe400078e00ff */
[----:B------:R-:W-:Y:S01]  /*6100*/  IMAD.MOV.U32 R13, RZ, RZ, RZ ;  /* 0x000000ffff0d7224 */ /* 0x000fe200078e00ff */
[----:B------:R-:W3:Y:S01]  /*6110*/  LDCU.64 UR6, c[0x4][0x88] ;  /* 0x01001100ff0677ac */ /* 0x000ee20008000a00 */
[----:B------:R-:W4:Y:S01]  /*6120*/  LDCU.64 UR4, c[0x4][0x8] ;  /* 0x01000100ff0477ac */ /* 0x000f220008000a00 */
[----:B-1----:R-:W-:Y:S02]  /*6130*/  MOV R4, UR8 ;  /* 0x0000000800047c02 */ /* 0x002fe40008000f00 */
[----:B------:R-:W-:Y:S02]  /*6140*/  MOV R5, UR9 ;  /* 0x0000000900057c02 */ /* 0x000fe40008000f00 */
[----:B---3--:R-:W-:Y:S01]  /*6150*/  MOV R7, UR7 ;  /* 0x0000000700077c02 */ /* 0x008fe20008000f00 */
[----:B------:R-:W-:Y:S01]  /*6160*/  IMAD.U32 R6, RZ, RZ, UR6 ;  /* 0x00000006ff067e24 */ /* 0x000fe2000f8e00ff */
[----:B----4-:R-:W-:Y:S01]  /*6170*/  MOV R11, UR5 ;  /* 0x00000005000b7c02 */ /* 0x010fe20008000f00 */
[----:B------:R-:W-:Y:S02]  /*6180*/  IMAD.U32 R10, RZ, RZ, UR4 ;  /* 0x00000004ff0a7e24 */ /* 0x000fe4000f8e00ff */
[----:B------:R-:W-:Y:S07]  /*6190*/  LEPC R20, `(.L_x_103) ;  /* 0x000000001014794e */ /* 0x000fee0000000000 */
[----:B--2---:R-:W-:Y:S05]  /*61a0*/  CALL.ABS.NOINC R2 ;  /* 0x0000000002007343 */ /* 0x004fea0003c00000 */
.L_x_103:
[----:B------:R-:W-:Y:S05]  /*61b0*/  BSYNC.RECONVERGENT B6 ;  /* 0x0000000000067941 */ /* 0x000fea0003800200 */
.L_x_102:
[----:B------:R-:W-:Y:S02]  /*61c0*/  R2UR UR6, R59 ;  /* 0x000000003b0672ca */ /* 0x000fe400000e0000 */
[----:B------:R-:W-:Y:S02]  /*61d0*/  R2UR UR5, R73 ;  /* 0x00000000490572ca */ /* 0x000fe400000e0000 */
[----:B------:R-:W-:Y:S02]  /*61e0*/  R2UR UR4, R72 ;  /* 0x00000000480472ca */ /* 0x000fe400000e0000 */
[----:B------:R-:W-:Y:S02]  /*61f0*/  ISETP.NE.U32.AND P4, PT, R54, RZ, PT ;  /* 0x000000ff3600720c */ /* 0x000fe40003f85070 */
[----:B------:R-:W-:Y:S02]  /*6200*/  ISETP.NE.U32.AND P2, PT, RZ, UR54, PT ;  /* 0x00000036ff007c0c */ /* 0x000fe4000bf45070 */
[----:B------:R-:W-:Y:S02]  /*6210*/  ISETP.NE.AND.EX P4, PT, R55, RZ, PT, P4 ;  /* 0x000000ff3700720c */ /* 0x000fe40003f85340 */
[----:B------:R-:W-:Y:S01]  /*6220*/  ISETP.NE.AND.EX P2, PT, RZ, UR55, PT, P2 ;  /* 0x00000037ff007c0c */ /* 0x000fe2000bf45320 */
[----:B------:R-:W-:Y:S02]  /*6230*/  UISETP.NE.AND UP2, UPT, UR6, URZ, UPT ;  /* 0x000000ff0600728c */ /* 0x000fe4000bf45270 */
[----:B------:R-:W-:Y:S04]  /*6240*/  UISETP.NE.U32.AND UP0, UPT, UR5, URZ, UPT ;  /* 0x000000ff0500728c */ /* 0x000fe8000bf05070 */
[----:B------:R-:W-:Y:S01]  /*6250*/  UISETP.NE.AND.EX UP1, UPT, UR4, URZ, UPT, UP0 ;  /* 0x000000ff0400728c */ /* 0x000fe2000bf25300 */
[----:B------:R-:W-:Y:S01]  /*6260*/  PLOP3.LUT P1, PT, PT, PT, UP2, 0x80, 0x8 ;  /* 0x000000000008781c */ /* 0x000fe20003f2f028 */
[----:B------:R-:W-:Y:S03]  /*6270*/  UPLOP3.LUT UP0, UPT, UPT, UPT, UPT, 0x40, 0x4 ;  /* 0x000000000004789c */ /* 0x000fe60003f0e870 */
[----:B------:R-:W-:Y:S06]  /*6280*/  @UP2 UPLOP3.LUT UP0, UPT, UPT, UPT, UP1, 0x80, 0x8 ;  /* 0x000000000008289c */ /* 0x000fec0003f0f010 */
[----:B------:R-:W-:Y:S01]  /*6290*/  PLOP3.LUT P0, PT, PT, PT, UP0, 0x80, 0x8 ;  /* 0x000000000008781c */ /* 0x000fe20003f0f008 */
[----:B------:R-:W-:Y:S01]  /*62a0*/  @!UPT UIADD3 URZ, UPT, UPT, URZ, URZ, URZ ;  /* 0x000000fffffff290 */ /* 0x000fe2000fffe0ff */
[----:B------:R-:W-:Y:S11]  /*62b0*/  BRA.U !UP1, `(.L_x_105) ;  /* 0x0000000109407547 */ /* 0x000ff6000b800000 */
[----:B------:R-:W-:Y:S01]  /*62c0*/  UISETP.NE.U32.AND UP0, UPT, UR54, URZ, UPT ;  /* 0x000000ff3600728c */ /* 0x000fe2000bf05070 */
[----:B------:R-:W-:Y:S01]  /*62d0*/  R2UR UR6, R73 ;  /* 0x00000000490672ca */ /* 0x000fe200000e0000 */
[----:B------:R-:W2:Y:S01]  /*62e0*/  LDCU.64 UR8, c[0x0][0x358] ;  /* 0x00006b00ff0877ac */ /* 0x000ea20008000a00 */
[----:B------:R-:W-:Y:S02]  /*62f0*/  HFMA2 R56, -RZ, RZ, 0, 5.9604644775390625e-08 ;  /* 0x00000001ff387431 */ /* 0x000fe400000001ff */
[----:B-1----:R-:W-:Y:S01]  /*6300*/  IMAD.MOV.U32 R0, RZ, RZ, 0x1 ;  /* 0x00000001ff007424 */ /* 0x002fe200078e00ff */
[----:B------:R-:W-:Y:S06]  /*6310*/  UISETP.NE.AND.EX UP0, UPT, UR55, URZ, UPT, UP0 ;  /* 0x000000ff3700728c */ /* 0x000fec000bf05300 */
[----:B------:R-:W-:Y:S05]  /*6320*/  PLOP3.LUT P3, PT, PT, PT, UP0, 0x80, 0x8 ;  /* 0x000000000008781c */ /* 0x000fea0003f6f008 */
[----:B------:R-:W1:Y:S01]  /*6330*/  @UP0 LDCU.64 UR4, c[0x0][0x888] ;  /* 0x00011100ff0407ac */ /* 0x000e620008000a00 */
[----:B------:R-:W-:Y:S07]  /*6340*/  @UP0 UIMAD UR6, UR36, UR6, URZ ;  /* 0x00000006240602a4 */ /* 0x000fee000f8e02ff */
[----:B------:R-:W-:Y:S01]  /*6350*/  @!P3 PRMT R56, R0, 0x7610, R56 ;  /* 0x000076100038b816 */ /* 0x000fe20000000038 */
[----:B-1----:R-:W-:Y:S06]  /*6360*/  @UP0 UIMAD.WIDE UR4, UR6, 0x4, UR4 ;  /* 0x00000004060408a5 */ /* 0x002fec000f8e0204 */
[----:B------:R-:W-:Y:S02]  /*6370*/  IMAD.U32 R2, RZ, RZ, UR4 ;  /* 0x00000004ff027e24 */ /* 0x000fe4000f8e00ff */
[----:B------:R-:W-:Y:S03]  /*6380*/  IMAD.U32 R3, RZ, RZ, UR5 ;  /* 0x00000005ff037e24 */ /* 0x000fe6000f8e00ff */
[----:B------:R-:W1:Y:S02]  /*6390*/  @!UP0 LDCU UR4, c[0x0][0x880] ;  /* 0x00011000ff0487ac */ /* 0x000e640008000800 */
[----:B--2--5:R2:W5:Y:S02]  /*63a0*/  @P3 LDG.E R27, desc[UR8][R2.64] ;  /* 0x00000008021b3981 */ /* 0x024564000c1e1900 */
[----:B-12---:R-:W-:Y:S02]  /*63b0*/  @!P3 MOV R27, UR4 ;  /* 0x00000004001bbc02 */ /* 0x006fe40008000f00 */
.L_x_105:
[----:B------:R-:W-:Y:S05]  /*63c0*/  @!P4 BRA `(.L_x_106) ;  /* 0x000000000024c947 */ /* 0x000fea0003800000 */
[----:B------:R-:W-:Y:S01]  /*63d0*/  ISETP.NE.U32.AND P3, PT, R52, RZ, PT ;  /* 0x000000ff3400720c */ /* 0x000fe20003f65070 */
[----:B------:R-:W2:Y:S03]  /*63e0*/  LDCU.64 UR4, c[0x0][0x358] ;  /* 0x00006b00ff0477ac */ /* 0x000ea60008000a00 */
[----:B------:R-:W-:Y:S11]  /*63f0*/  ISETP.NE.AND.EX P3, PT, R53, RZ, PT, P3 ;  /* 0x000000ff3500720c */ /* 0x000ff60003f65330 */
[----:B------:R-:W-:Y:S02]  /*6400*/  @!UPT UIADD3 URZ, UPT, UPT, URZ, URZ, URZ ;  /* 0x000000fffffff290 */ /* 0x000fe4000fffe0ff */
[----:B------:R-:W3:Y:S01]  /*6410*/  @P3 LDC.64 R2, c[0x0][0x8a8] ;  /* 0x00022a00ff023b82 */ /* 0x000ee20000000a00 */
[----:B-1----:R-:W-:Y:S04]  /*6420*/  @P3 IMAD R0, R54, UR36, RZ ;  /* 0x0000002436003c24 */ /* 0x002fe8000f8e02ff */
[----:B---3--:R-:W-:Y:S05]  /*6430*/  @P3 IMAD.WIDE R2, R0, 0x4, R2 ;  /* 0x0000000400023825 */ /* 0x008fea00078e0202 */
[----:B--2--5:R2:W5:Y:S02]  /*6440*/  @P3 LDG.E R24, desc[UR4][R2.64] ;  /* 0x0000000402183981 */ /* 0x024564000c1e1900 */
[----:B--2---:R-:W3:Y:S02]  /*6450*/  @!P3 LDC R24, c[0x0][0x8a0] ;  /* 0x00022800ff18bb82 */ /* 0x004ee40000000800 */
.L_x_106:
[----:B-----5:R-:W-:Y:S01]  /*6460*/  FSETP.NEU.AND P3, PT, R27, RZ, PT ;  /* 0x000000ff1b00720b */ /* 0x020fe20003f6d000 */
[----:B------:R-:W-:Y:S01]  /*6470*/  BSSY B1, `(.L_x_107) ;  /* 0x0000039000017945 */ /* 0x000fe20003800000 */
[----:B------:R-:W-:Y:S01]  /*6480*/  SEL R3, RZ, 0xffffffff, P2 ;  /* 0xffffffffff037807 */ /* 0x000fe20001000000 */
[----:B------:R-:W-:Y:S01]  /*6490*/  IMAD.MOV.U32 R35, RZ, RZ, 0x1 ;  /* 0x00000001ff237424 */ /* 0x000fe200078e00ff */
[----:B------:R-:W-:Y:S01]  /*64a0*/  @P1 LOP3.LUT P2, RZ, R56, 0xff, RZ, 0xc0, !PT ;  /* 0x000000ff38ff1812 */ /* 0x000fe2000784c0ff */
[----:B------:R-:W-:Y:S01]  /*64b0*/  IMAD R25, R22, 0x40, R23 ;  /* 0x0000004016197824 */ /* 0x000fe200078e0217 */
[----:B------:R-:W-:Y:S01]  /*64c0*/  @P1 SEL R2, RZ, 0xffffffff, P3 ;  /* 0xffffffffff021807 */ /* 0x000fe20001800000 */
[----:B------:R-:W-:Y:S01]  /*64d0*/  IMAD R63, R70, -0x10, R68 ;  /* 0xfffffff0463f7824 */ /* 0x000fe200078e0244 */
[----:B------:R-:W-:Y:S01]  /*64e0*/  LOP3.LUT R66, R66, 0x1, RZ, 0x3c, !PT ;  /* 0x0000000142427812 */ /* 0x000fe200078e3cff */
[----:B------:R-:W-:Y:S01]  /*64f0*/  IMAD.MOV.U32 R34, RZ, RZ, RZ ;  /* 0x000000ffff227224 */ /* 0x000fe200078e00ff */
[----:B------:R-:W-:Y:S02]  /*6500*/  @P0 SEL R2, R3, R2, !P2 ;  /* 0x0000000203020207 */ /* 0x000fe40005000000 */
[----:B------:R-:W-:Y:S02]  /*6510*/  CS2R R38, SRZ ;  /* 0x0000000000267805 */ /* 0x000fe4000001ff00 */
[----:B------:R-:W-:Y:S02]  /*6520*/  LEA R75, R22, UR43, 0x3 ;  /* 0x0000002b164b7c11 */ /* 0x000fe4000f8e18ff */
[----:B------:R-:W-:Y:S02]  /*6530*/  CS2R R36, SRZ ;  /* 0x0000000000247805 */ /* 0x000fe4000001ff00 */
[----:B------:R-:W-:Y:S02]  /*6540*/  @P1 LOP3.LUT R2, R2, 0x1, RZ, 0xc0, !PT ;  /* 0x0000000102021812 */ /* 0x000fe400078ec0ff */
[----:B------:R-:W-:Y:S02]  /*6550*/  CS2R R42, SRZ ;  /* 0x00000000002a7805 */ /* 0x000fe4000001ff00 */
[----:B-1----:R-:W-:Y:S02]  /*6560*/  SHF.L.U32 R0, R65, 0x1f, RZ ;  /* 0x0000001f41007819 */ /* 0x002fe400000006ff */
[----:B------:R-:W-:Y:S02]  /*6570*/  CS2R R40, SRZ ;  /* 0x0000000000287805 */ /* 0x000fe4000001ff00 */
[----:B------:R-:W-:Y:S02]  /*6580*/  ISETP.NE.U32.OR P5, PT, R2, 0x1, !P1 ;  /* 0x000000010200780c */ /* 0x000fe40004fa5470 */
[----:B------:R-:W-:Y:S02]  /*6590*/  CS2R R46, SRZ ;  /* 0x00000000002e7805 */ /* 0x000fe4000001ff00 */
[----:B------:R-:W-:Y:S02]  /*65a0*/  PLOP3.LUT P2, PT, PT, PT, UP1, 0x80, 0x8 ;  /* 0x000000000008781c */ /* 0x000fe40003f4f018 */
[----:B------:R-:W-:Y:S02]  /*65b0*/  CS2R R44, SRZ ;  /* 0x00000000002c7805 */ /* 0x000fe4000001ff00 */
[----:B------:R-:W-:Y:S02]  /*65c0*/  LOP3.LUT P4, R61, R56, 0xff, RZ, 0xc0, !PT ;  /* 0x000000ff383d7812 */ /* 0x000fe4000788c0ff */
[----:B------:R-:W-:Y:S02]  /*65d0*/  CS2R R50, SRZ ;  /* 0x0000000000327805 */ /* 0x000fe4000001ff00 */
[----:B------:R-:W-:Y:S02]  /*65e0*/  SEL R2, RZ, 0xffffffff, P3 ;  /* 0xffffffffff027807 */ /* 0x000fe40001800000 */
[----:B------:R-:W-:Y:S02]  /*65f0*/  CS2R R48, SRZ ;  /* 0x0000000000307805 */ /* 0x000fe4000001ff00 */
[----:B------:R-:W-:Y:S02]  /*6600*/  P2R R74, PR, RZ, 0x20 ;  /* 0x00000020ff4a7803 */ /* 0x000fe40000000000 */
[----:B------:R-:W-:Y:S02]  /*6610*/  @P5 SHF.L.U32 R4, R66, 0x1f, RZ ;  /* 0x0000001f42045819 */ /* 0x000fe400000006ff */
[----:B------:R-:W-:Y:S02]  /*6620*/  @P2 SEL R2, R3, R2, !P4 ;  /* 0x0000000203022207 */ /* 0x000fe40006000000 */
[----:B------:R-:W1:Y:S02]  /*6630*/  @P5 SYNCS.PHASECHK.TRANS64.TRYWAIT P1, [UR43+0x30], R4 ;  /* 0x00003004ff0055a7 */ /* 0x000e64000802112b */
[----:B------:R-:W-:Y:S04]  /*6640*/  LOP3.LUT R2, R2, 0x1, RZ, 0xc0, !PT ;  /* 0x0000000102027812 */ /* 0x000fe800078ec0ff */
[----:B------:R-:W-:Y:S04]  /*6650*/  ISETP.NE.U32.AND P2, PT, R2, 0x1, PT ;  /* 0x000000010200780c */ /* 0x000fe80003f45070 */
[----:B------:R-:W-:Y:S01]  /*6660*/  P2R R76, PR, RZ, 0x4 ;  /* 0x00000004ff4c7803 */ /* 0x000fe20000000000 */
[----:B------:R2:W4:Y:S01]  /*6670*/  SYNCS.PHASECHK.TRANS64.TRYWAIT P0, [R75+URZ+0xa0], R0 ;  /* 0x0000a0004b0075a7 */ /* 0x00052200080011ff */
[----:B-1----:R-:W-:Y:S01]  /*6680*/  @P5 SEL R35, RZ, 0x1, !P1 ;  /* 0x00000001ff235807 */ /* 0x002fe20004800000 */
[----:B--2---:R-:W-:Y:S06]  /*6690*/  @!P5 BRA `(.L_x_108) ;  /* 0x000000000058d947 */ /* 0x004fec0003800000 */
[----:B------:R-:W-:Y:S01]  /*66a0*/  IMAD.MOV.U32 R39, RZ, RZ, RZ ;  /* 0x000000ffff277224 */ /* 0x000fe200078e00ff */
[----:B------:R-:W-:Y:S01]  /*66b0*/  ISETP.NE.AND P1, PT, R35, RZ, PT ;  /* 0x000000ff2300720c */ /* 0x000fe20003f25270 */
[----:B------:R-:W-:Y:S01]  /*66c0*/  BSSY B0, `(.L_x_109) ;  /* 0x000000c000007945 */ /* 0x000fe20003800000 */
[----:B------:R-:W-:Y:S02]  /*66d0*/  CS2R R50, SRZ ;  /* 0x0000000000327805 */ /* 0x000fe4000001ff00 */
[----:B------:R-:W-:Y:S02]  /*66e0*/  CS2R R48, SRZ ;  /* 0x0000000000307805 */ /* 0x000fe4000001ff00 */
[----:B------:R-:W-:Y:S02]  /*66f0*/  CS2R R46, SRZ ;  /* 0x00000000002e7805 */ /* 0x000fe4000001ff00 */
[----:B------:R-:W-:Y:S02]  /*6700*/  CS2R R44, SRZ ;  /* 0x00000000002c7805 */ /* 0x000fe4000001ff00 */
[----:B------:R-:W-:Y:S02]  /*6710*/  CS2R R42, SRZ ;  /* 0x00000000002a7805 */ /* 0x000fe4000001ff00 */
[----:B------:R-:W-:Y:S02]  /*6720*/  CS2R R40, SRZ ;  /* 0x0000000000287805 */ /* 0x000fe4000001ff00 */
[----:B------:R-:W-:Y:S01]  /*6730*/  CS2R R36, SRZ ;  /* 0x0000000000247805 */ /* 0x000fe2000001ff00 */
[----:B------:R-:W-:Y:S06]  /*6740*/  @P1 BRA `(.L_x_110) ;  /* 0x00000000000c1947 */ /* 0x000fec0003800000 */
[----:B------:R-:W-:Y:S04]  /*6750*/  SHF.L.U32 R3, R66, 0x1f, RZ ;  /* 0x0000001f42037819 */ /* 0x000fe800000006ff */
[----:B------:R-:W1:Y:S02]  /*6760*/  SYNCS.PHASECHK.TRANS64.TRYWAIT P1, [UR43+0x30], R3 ;  /* 0x00003003ff0075a7 */ /* 0x000e64000802112b */
[----:B-1----:R-:W-:Y:S05]  /*6770*/  @!P1 BRA `(.L_x_111) ;  /* 0x0000003400009947 */ /* 0x002fea0003800000 */
.L_x_110:
[----:B------:R-:W-:Y:S05]  /*6780*/  BSYNC B0 ;  /* 0x0000000000007941 */ /* 0x000fea0003800000 */
.L_x_109:
[----:B------:R-:W-:Y:S01]  /*6790*/  ISETP.NE.AND P1, PT, R76, RZ, PT ;  /* 0x000000ff4c00720c */ /* 0x000fe20003f25270 */
[----:B------:R-:W-:Y:S11]  /*67a0*/  HFMA2 R34, -RZ, RZ, 0, 5.9604644775390625e-08 ;  /* 0x00000001ff227431 */ /* 0x000ff600000001ff */
[----:B------:R-:W-:Y:S01]  /*67b0*/  @!UPT UIADD3 URZ, UPT, UPT, URZ, URZ, URZ ;  /* 0x000000fffffff290 */ /* 0x000fe2000fffe0ff */
[----:B------:R2:W1:Y:S04]  /*67c0*/  @P1 LDS.128 R48, [R69] ;  /* 0x0000000045301984 */ /* 0x0004680000000c00 */
[----:B------:R2:W1:Y:S04]  /*67d0*/  @P1 LDS.128 R44, [R68+0x10] ;  /* 0x00001000442c1984 */ /* 0x0004680000000c00 */
[----:B------:R2:W1:Y:S04]  /*67e0*/  @P1 LDS.128 R40, [R67+0x20] ;  /* 0x0000200043281984 */ /* 0x0004680000000c00 */
[----:B------:R2:W1:Y:S02]  /*67f0*/  @P1 LDS.128 R36, [R63+0x30] ;  /* 0x000030003f241984 */ /* 0x0004640000000c00 */
.L_x_108:
[----:B------:R-:W-:Y:S05]  /*6800*/  BSYNC B1 ;  /* 0x0000000000017941 */ /* 0x000fea0003800000 */
.L_x_107:
[----:B-1----:R-:W-:Y:S04]  /*6810*/  SHF.R.U32.HI R2, RZ, 0x15, R25 ;  /* 0x00000015ff027819 */ /* 0x002fe80000011619 */
[----:B------:R-:W-:Y:S01]  /*6820*/  LOP3.LUT P1, RZ, R2, 0x3, R57, 0x48, !PT ;  /* 0x0000000302ff7812 */ /* 0x000fe20007824839 */
[----:B------:R-:W-:Y:S01]  /*6830*/  @!UPT UIADD3 URZ, UPT, UPT, URZ, URZ, URZ ;  /* 0x000000fffffff290 */ /* 0x000fe2000fffe0ff */
[----:B----4-:R-:W-:Y:S11]  /*6840*/  @P0 BRA `(.L_x_112) ;  /* 0x0000000000080947 */ /* 0x010ff60003800000 */
[----:B------:R-:W1:Y:S02]  /*6850*/  SYNCS.PHASECHK.TRANS64.TRYWAIT P0, [R75+URZ+0xa0], R0 ;  /* 0x0000a0004b0075a7 */ /* 0x000e6400080011ff */
[----:B-1----:R-:W-:Y:S05]  /*6860*/  @!P0 BRA `(.L_x_113) ;  /* 0x0000003000dc8947 */ /* 0x002fea0003800000 */
.L_x_112:
[----:B------:R-:W-:Y:S05]  /*6870*/  @!P1 BRA `(.L_x_114) ;  /* 0x0000000000409947 */ /* 0x000fea0003800000 */
[----:B------:R-:W4:Y:S01]  /*6880*/  LDCU.64 UR8, c[0x4][0x70] ;  /* 0x01000e00ff0877ac */ /* 0x000f220008000a00 */
[----:B------:R-:W-:Y:S01]  /*6890*/  MOV R3, 0x0 ;  /* 0x0000000000037802 */ /* 0x000fe20000000f00 */
[----:B------:R-:W-:Y:S02]  /*68a0*/  HFMA2 R12, -RZ, RZ, 0, 5.9604644775390625e-08 ;  /* 0x00000001ff0c7431 */ /* 0x000fe400000001ff */
[----:B------:R-:W-:Y:S02]  /*68b0*/  IMAD.MOV.U32 R8, RZ, RZ, 0x192 ;  /* 0x00000192ff087424 */ /* 0x000fe400078e00ff */
[----:B------:R-:W-:Y:S01]  /*68c0*/  IMAD.MOV.U32 R13, RZ, RZ, RZ ;  /* 0x000000ffff0d7224 */ /* 0x000fe200078e00ff */
[----:B------:R-:W5:Y:S01]  /*68d0*/  LDCU.64 UR6, c[0x4][0x78] ;  /* 0x01000f00ff0677ac */ /* 0x000f620008000a00 */
[----:B------:R-:W1:Y:S01]  /*68e0*/  LDC.64 R2, c[0x4][R3] ;  /* 0x0100000003027b82 */ /* 0x000e620000000a00 */
[----:B------:R-:W2:Y:S01]  /*68f0*/  LDCU.64 UR4, c[0x4][0x10] ;  /* 0x01000200ff0477ac */ /* 0x000ea20008000a00 */
[----:B----4-:R-:W-:Y:S01]  /*6900*/  MOV R5, UR9 ;  /* 0x0000000900057c02 */ /* 0x010fe20008000f00 */
[----:B------:R-:W-:Y:S01]  /*6910*/  IMAD.U32 R4, RZ, RZ, UR8 ;  /* 0x00000008ff047e24 */ /* 0x000fe2000f8e00ff */
[----:B-----5:R-:W-:Y:S01]  /*6920*/  MOV R7, UR7 ;  /* 0x0000000700077c02 */ /* 0x020fe20008000f00 */
[----:B------:R-:W-:Y:S01]  /*6930*/  IMAD.U32 R6, RZ, RZ, UR6 ;  /* 0x00000006ff067e24 */ /* 0x000fe2000f8e00ff */
[----:B--2---:R-:W-:Y:S01]  /*6940*/  MOV R11, UR5 ;  /* 0x00000005000b7c02 */ /* 0x004fe20008000f00 */
[----:B------:R-:W-:Y:S02]  /*6950*/  IMAD.U32 R10, RZ, RZ, UR4 ;  /* 0x00000004ff0a7e24 */ /* 0x000fe4000f8e00ff */
[----:B------:R-:W-:Y:S07]  /*6960*/  LEPC R20, `(.L_x_114) ;  /* 0x000000001014794e */ /* 0x000fee0000000000 */
[----:B-1-3--:R-:W-:Y:S05]  /*6970*/  CALL.ABS.NOINC R2 ;  /* 0x0000000002007343 */ /* 0x00afea0003c00000 */
.L_x_114:
[----:B------:R-:W-:Y:S01]  /*6980*/  LOP3.LUT R20, R48, 0xffffe000, RZ, 0xc0, !PT ;  /* 0xffffe00030147812 */ /* 0x000fe200078ec0ff */
[----:B------:R-:W-:Y:S05]  /*6990*/  WARPSYNC.ALL ;  /* 0x0000000000007948 */ /* 0x000fea0003800000 */
[----:B------:R-:W-:Y:S01]  /*69a0*/  R2UR UR4, R25 ;  /* 0x00000000190472ca */ /* 0x000fe200000e0000 */
[----:B------:R-:W-:Y:S01]  /*69b0*/  BSSY.RECONVERGENT B0, `(.L_x_115) ;  /* 0x000005d000007945 */ /* 0x000fe20003800200 */
[----:B------:R-:W-:Y:S02]  /*69c0*/  LOP3.LUT R21, R49, 0xffffe000, RZ, 0xc0, !PT ;  /* 0xffffe00031157812 */ /* 0x000fe400078ec0ff */
[----:B------:R-:W-:Y:S02]  /*69d0*/  LOP3.LUT R26, R50, 0xffffe000, RZ, 0xc0, !PT ;  /* 0xffffe000321a7812 */ /* 0x000fe400078ec0ff */
[----:B------:R-:W-:Y:S02]  /*69e0*/  LOP3.LUT R33, R44, 0xffffe000, RZ, 0xc0, !PT ;  /* 0xffffe0002c217812 */ /* 0x000fe400078ec0ff */
[----:B------:R-:W-:Y:S05]  /*69f0*/  ISETP.NE.AND P0, PT, R71, RZ, PT ;  /* 0x000000ff4700720c */ /* 0x000fea0003f05270 */
[----:B------:R-:W1:Y:S02]  /*6a00*/  LDTM.x16 R4, tmem[UR4] ;  /* 0x00000004000479ee */ /* 0x000e640008240000 */
[C---:B-1-3--:R-:W-:Y:S01]  /*6a10*/  FMUL R0, R24.reuse, R4 ;  /* 0x0000000418007220 */ /* 0x04afe20000400000 */
[C---:B------:R-:W-:Y:S01]  /*6a20*/  FMUL R2, R24.reuse, R5 ;  /* 0x0000000518027220 */ /* 0x040fe20000400000 */
[C---:B------:R-:W-:Y:S01]  /*6a30*/  FMUL R3, R24.reuse, R6 ;  /* 0x0000000618037220 */ /* 0x040fe20000400000 */
[----:B------:R-:W-:Y:S01]  /*6a40*/  FMUL R7, R24, R7 ;  /* 0x0000000718077220 */ /* 0x000fe20000400000 */
[----:B------:R-:W-:Y:S01]  /*6a50*/  FFMA R28, R27, R20, R0 ;  /* 0x000000141b1c7223 */ /* 0x000fe20000000000 */
[----:B------:R-:W-:Y:S01]  /*6a60*/  LOP3.LUT R20, R51, 0xffffe000, RZ, 0xc0, !PT ;  /* 0xffffe00033147812 */ /* 0x000fe200078ec0ff */
[C---:B------:R-:W-:Y:S01]  /*6a70*/  FFMA R29, R27.reuse, R21, R2 ;  /* 0x000000151b1d7223 */ /* 0x040fe20000000002 */
[----:B------:R-:W-:Y:S01]  /*6a80*/  LOP3.LUT R21, R46, 0xffffe000, RZ, 0xc0, !PT ;  /* 0xffffe0002e157812 */ /* 0x000fe200078ec0ff */
[----:B------:R-:W-:Y:S01]  /*6a90*/  FFMA R30, R27, R26, R3 ;  /* 0x0000001a1b1e7223 */ /* 0x000fe20000000003 */
[----:B------:R-:W-:Y:S01]  /*6aa0*/  LOP3.LUT R26, R45, 0xffffe000, RZ, 0xc0, !PT ;  /* 0xffffe0002d1a7812 */ /* 0x000fe200078ec0ff */
[----:B------:R-:W-:Y:S01]  /*6ab0*/  FFMA R31, R27, R20, R7 ;  /* 0x000000141b1f7223 */ /* 0x000fe20000000007 */
[----:B------:R-:W-:Y:S01]  /*6ac0*/  LOP3.LUT R20, R47, 0xffffe000, RZ, 0xc0, !PT ;  /* 0xffffe0002f147812 */ /* 0x000fe200078ec0ff */
[C---:B------:R-:W-:Y:S01]  /*6ad0*/  FMUL R4, R24.reuse, R8 ;  /* 0x0000000818047220 */ /* 0x040fe20000400000 */
[----:B------:R-:W-:Y:S01]  /*6ae0*/  F2FP.TF32.F32.PACK_B R28, R28 ;  /* 0x0000001cff1c723e */ /* 0x000fe200024050ff */
[C---:B------:R-:W-:Y:S01]  /*6af0*/  FMUL R5, R24.reuse, R9 ;  /* 0x0000000918057220 */ /* 0x040fe20000400000 */
[----:B------:R-:W-:Y:S01]  /*6b00*/  F2FP.TF32.F32.PACK_B R29, R29 ;  /* 0x0000001dff1d723e */ /* 0x000fe200024050ff */
[C---:B------:R-:W-:Y:S01]  /*6b10*/  FMUL R6, R24.reuse, R10 ;  /* 0x0000000a18067220 */ /* 0x040fe20000400000 */
[----:B------:R-:W-:Y:S01]  /*6b20*/  FMUL R11, R24, R11 ;  /* 0x0000000b180b7220 */ /* 0x000fe20000400000 */
[----:B------:R-:W-:Y:S01]  /*6b30*/  F2FP.TF32.F32.PACK_B R30, R30 ;  /* 0x0000001eff1e723e */ /* 0x000fe200024050ff */
[C---:B------:R-:W-:Y:S01]  /*6b40*/  FFMA R4, R27.reuse, R33, R4 ;  /* 0x000000211b047223 */ /* 0x040fe20000000004 */
[----:B------:R-:W-:Y:S01]  /*6b50*/  F2FP.TF32.F32.PACK_B R31, R31 ;  /* 0x0000001fff1f723e */ /* 0x000fe200024050ff */
[C---:B------:R-:W-:Y:S01]  /*6b60*/  FFMA R5, R27.reuse, R26, R5 ;  /* 0x0000001a1b057223 */ /* 0x040fe20000000005 */
[C---:B------:R-:W-:Y:S01]  /*6b70*/  FFMA R6, R27.reuse, R21, R6 ;  /* 0x000000151b067223 */ /* 0x040fe20000000006 */
[----:B------:R-:W-:Y:S01]  /*6b80*/  FFMA R7, R27, R20, R11 ;  /* 0x000000141b077223 */ /* 0x000fe2000000000b */
[----:B------:R-:W-:Y:S01]  /*6b90*/  LOP3.LUT R33, R40, 0xffffe000, RZ, 0xc0, !PT ;  /* 0xffffe00028217812 */ /* 0x000fe200078ec0ff */
[----:B------:R1:W-:Y:S01]  /*6ba0*/  STS.128 [R69], R28 ;  /* 0x0000001c45007388 */ /* 0x0003e20000000c00 */
[----:B------:R-:W-:Y:S01]  /*6bb0*/  LOP3.LUT R26, R41, 0xffffe000, RZ, 0xc0, !PT ;  /* 0xffffe000291a7812 */ /* 0x000fe200078ec0ff */
[C---:B------:R-:W-:Y:S01]  /*6bc0*/  FMUL R8, R24.reuse, R12 ;  /* 0x0000000c18087220 */ /* 0x040fe20000400000 */
[----:B------:R-:W-:Y:S01]  /*6bd0*/  FMUL R9, R24, R13 ;  /* 0x0000000d18097220 */ /* 0x000fe20000400000 */
[----:B------:R-:W-:Y:S01]  /*6be0*/  LOP3.LUT R21, R42, 0xffffe000, RZ, 0xc0, !PT ;  /* 0xffffe0002a157812 */ /* 0x000fe200078ec0ff */
[C---:B------:R-:W-:Y:S01]  /*6bf0*/  FMUL R10, R24.reuse, R14 ;  /* 0x0000000e180a7220 */ /* 0x040fe20000400000 */
[----:B------:R-:W-:Y:S01]  /*6c00*/  LOP3.LUT R20, R43, 0xffffe000, RZ, 0xc0, !PT ;  /* 0xffffe0002b147812 */ /* 0x000fe200078ec0ff */
[----:B------:R-:W-:Y:S01]  /*6c10*/  FMUL R15, R24, R15 ;  /* 0x0000000f180f7220 */ /* 0x000fe20000400000 */
[----:B------:R-:W-:Y:S01]  /*6c20*/  F2FP.TF32.F32.PACK_B R4, R4 ;  /* 0x00000004ff04723e */ /* 0x000fe200024050ff */
[C---:B------:R-:W-:Y:S01]  /*6c30*/  FFMA R8, R27.reuse, R33, R8 ;  /* 0x000000211b087223 */ /* 0x040fe20000000008 */
[----:B------:R-:W-:Y:S01]  /*6c40*/  F2FP.TF32.F32.PACK_B R5, R5 ;  /* 0x00000005ff05723e */ /* 0x000fe200024050ff */
[C---:B------:R-:W-:Y:S01]  /*6c50*/  FFMA R9, R27.reuse, R26, R9 ;  /* 0x0000001a1b097223 */ /* 0x040fe20000000009 */
[----:B------:R-:W-:Y:S01]  /*6c60*/  F2FP.TF32.F32.PACK_B R6, R6 ;  /* 0x00000006ff06723e */ /* 0x000fe200024050ff */
[C---:B------:R-:W-:Y:S01]  /*6c70*/  FFMA R10, R27.reuse, R21, R10 ;  /* 0x000000151b0a7223 */ /* 0x040fe2000000000a */
[----:B------:R-:W-:Y:S01]  /*6c80*/  F2FP.TF32.F32.PACK_B R7, R7 ;  /* 0x00000007ff07723e */ /* 0x000fe200024050ff */
[----:B------:R-:W-:Y:S01]  /*6c90*/  FFMA R11, R27, R20, R15 ;  /* 0x000000141b0b7223 */ /* 0x000fe2000000000f */
[----:B------:R-:W-:Y:S01]  /*6ca0*/  LOP3.LUT R33, R36, 0xffffe000, RZ, 0xc0, !PT ;  /* 0xffffe00024217812 */ /* 0x000fe200078ec0ff */
[C---:B------:R-:W-:Y:S01]  /*6cb0*/  FMUL R12, R24.reuse, R16 ;  /* 0x00000010180c7220 */ /* 0x040fe20000400000 */
[----:B------:R-:W-:Y:S01]  /*6cc0*/  LOP3.LUT R26, R37, 0xffffe000, RZ, 0xc0, !PT ;  /* 0xffffe000251a7812 */ /* 0x000fe200078ec0ff */
[----:B------:R1:W-:Y:S01]  /*6cd0*/  STS.128 [R68+0x10], R4 ;  /* 0x0000100444007388 */ /* 0x0003e20000000c00 */
        /* <DEDUP_REMOVED lines=13> */
[----:B------:R-:W-:Y:S02]  /*6db0*/  F2FP.TF32.F32.PACK_B R12, R12 ;  /* 0x0000000cff0c723e */ /* 0x000fe400024050ff */
[----:B------:R-:W-:Y:S01]  /*6dc0*/  F2FP.TF32.F32.PACK_B R13, R13 ;  /* 0x0000000dff0d723e */ /* 0x000fe200024050ff */
[----:B------:R1:W-:Y:S01]  /*6dd0*/  STS.128 [R67+0x20], R8 ;  /* 0x0000200843007388 */ /* 0x0003e20000000c00 */
[----:B------:R-:W-:Y:S02]  /*6de0*/  F2FP.TF32.F32.PACK_B R14, R14 ;  /* 0x0000000eff0e723e */ /* 0x000fe400024050ff */
[----:B------:R-:W-:Y:S05]  /*6df0*/  F2FP.TF32.F32.PACK_B R15, R15 ;  /* 0x0000000fff0f723e */ /* 0x000fea00024050ff */
[----:B------:R1:W-:Y:S01]  /*6e00*/  STS.128 [R63+0x30], R12 ;  /* 0x0000300c3f007388 */ /* 0x0003e20000000c00 */
[----:B------:R-:W-:Y:S01]  /*6e10*/  @!PT LDS RZ, [RZ] ;  /* 0x00000000fffff984 */ /* 0x000fe20000000800 */
[----:B------:R-:W-:Y:S01]  /*6e20*/  @!PT LDS RZ, [RZ] ;  /* 0x00000000fffff984 */ /* 0x000fe20000000800 */
[----:B------:R-:W-:Y:S01]  /*6e30*/  @!PT LDS RZ, [RZ] ;  /* 0x00000000fffff984 */ /* 0x000fe20000000800 */
[----:B------:R-:W-:Y:S01]  /*6e40*/  @!PT LDS RZ, [RZ] ;  /* 0x00000000fffff984 */ /* 0x000fe20000000800 */
[----:B------:R3:W-:Y:S07]  /*6e50*/  MEMBAR.ALL.CTA ;  /* 0x0000000000007992 */ /* 0x0007ee0000008000 */
[----:B---3--:R-:W3:Y:S02]  /*6e60*/  FENCE.VIEW.ASYNC.S ;  /* 0x00000000000073c6 */ /* 0x008ee40000000000 */
[----:B---3--:R-:W-:Y:S06]  /*6e70*/  BAR.SYNC.DEFER_BLOCKING 0x1, 0x80 ;  /* 0x0042000000007b1d */ /* 0x008fec0000010000 */
[----:B------:R-:W-:Y:S05]  /*6e80*/  @P0 BRA `(.L_x_116) ;  /* 0x00000000003c0947 */ /* 0x000fea0003800000 */
[----:B------:R-:W3:Y:S01]  /*6e90*/  LDCU.64 UR6, c[0x0][0x348] ;  /* 0x00006900ff0677ac */ /* 0x000ee20008000a00 */
[----:B------:R-:W-:Y:S01]  /*6ea0*/  UIADD3 UR4, UPT, UPT, UR43, 0x200, URZ ;  /* 0x000002002b047890 */ /* 0x000fe2000fffe0ff */
[----:B------:R-:W-:Y:S01]  /*6eb0*/  UMOV UR51, UR36 ;  /* 0x0000002400337c82 */ /* 0x000fe20008000000 */
[----:B------:R-:W-:Y:S02]  /*6ec0*/  UIADD3 UR9, UPT, UPT, UR49, 0x40, URZ ;  /* 0x0000004031097890 */ /* 0x000fe4000fffe0ff */
[----:B------:R-:W-:Y:S02]  /*6ed0*/  UIADD3 UR8, UPT, UPT, UR43, 0x1200, URZ ;  /* 0x000012002b087890 */ /* 0x000fe4000fffe0ff */
[----:B------:R-:W-:Y:S01]  /*6ee0*/  MOV R60, UR4 ;  /* 0x00000004003c7c02 */ /* 0x000fe20008000f00 */
[----:B------:R-:W-:Y:S01]  /*6ef0*/  UMOV UR10, UR50 ;  /* 0x00000032000a7c82 */ /* 0x000fe20008000000 */
[----:B------:R-:W-:Y:S02]  /*6f00*/  UMOV UR11, UR36 ;  /* 0x00000024000b7c82 */ /* 0x000fe40008000000 */
[----:B------:R-:W-:Y:S01]  /*6f10*/  R2UR UR48, R60 ;  /* 0x000000003c3072ca */ /* 0x000fe200000e0000 */
[----:B---3--:R-:W-:Y:S04]  /*6f20*/  UIADD3 UR4, UP0, UPT, UR6, 0x680, URZ ;  /* 0x0000068006047890 */ /* 0x008fe8000ff1e0ff */
[----:B------:R-:W-:Y:S09]  /*6f30*/  UIADD3.X UR5, UPT, UPT, URZ, UR7, URZ, UP0, !UPT ;  /* 0x00000007ff057290 */ /* 0x000ff200087fe4ff */
[----:B------:R3:W-:Y:S01]  /*6f40*/  UTMASTG.3D [UR48], [UR4] ;  /* 0x00000030040073b5 */ /* 0x0007e20008010000 */
[----:B------:R3:W-:Y:S01]  /*6f50*/  UTMASTG.3D [UR8], [UR4] ;  /* 0x00000008040073b5 */ /* 0x0007e20008010000 */
[----:B------:R0:W-:Y:S01]  /*6f60*/  UTMACMDFLUSH ;  /* 0x00000000000079b7 */ /* 0x0001e20000000000 */
[----:B---3--:R-:W-:Y:S04]  /*6f70*/  DEPBAR.LE SB0, 0x1 ;  /* 0x000080400000791a */ /* 0x008fe80000000000 */
.L_x_116:
[----:B------:R-:W-:Y:S05]  /*6f80*/  BSYNC.RECONVERGENT B0 ;  /* 0x0000000000007941 */ /* 0x000fea0003800200 */
.L_x_115:
[----:B------:R-:W-:Y:S01]  /*6f90*/  BAR.SYNC.DEFER_BLOCKING 0x1, 0x80 ;  /* 0x0042000000007b1d */ /* 0x000fe20000010000 */
[----:B------:R-:W-:Y:S01]  /*6fa0*/  ISETP.NE.AND P1, PT, R74, RZ, PT ;  /* 0x000000ff4a00720c */ /* 0x000fe20003f25270 */
[----:B------:R-:W-:Y:S01]  /*6fb0*/  UISETP.NE.AND UP0, UPT, UR52, URZ, UPT ;  /* 0x000000ff3400728c */ /* 0x000fe2000bf05270 */
[----:B------:R-:W-:Y:S11]  /*6fc0*/  LEA R3, R34, UR43, 0x3 ;  /* 0x0000002b22037c11 */ /* 0x000ff6000f8e18ff */
[----:B------:R-:W-:Y:S01]  /*6fd0*/  @P1 SHF.L.U32 R2, R66, 0x1f, RZ ;  /* 0x0000001f42021819 */ /* 0x000fe200000006ff */
[----:B------:R-:W-:Y:S06]  /*6fe0*/  BRA.U !UP0, `(.L_x_117) ;  /* 0x0000000108247547 */ /* 0x000fec000b800000 */
[----:B-1----:R-:W-:Y:S01]  /*6ff0*/  IMAD.U32 R5, RZ, RZ, UR46 ;  /* 0x0000002eff057e24 */ /* 0x002fe2000f8e00ff */
[----:B------:R-:W-:Y:S01]  /*7000*/  MOV R0, UR47 ;  /* 0x0000002f00007c02 */ /* 0x000fe20008000f00 */
[----:B------:R-:W-:Y:S03]  /*7010*/  UIADD3 UR4, UPT, UPT, UR46, 0x1, URZ ;  /* 0x000000012e047890 */ /* 0x000fe6000fffe0ff */
[----:B------:R-:W-:Y:S01]  /*7020*/  @P1 LEA R5, R5, UR43, 0x3 ;  /* 0x0000002b05051c11 */ /* 0x000fe2000f8e18ff */
[----:B------:R-:W-:Y:S04]  /*7030*/  UISETP.NE.AND UP0, UPT, UR4, 0x4, UPT ;  /* 0x000000040400788c */ /* 0x000fe8000bf05270 */
[----:B------:R-:W-:Y:S01]  /*7040*/  @P1 VIADD R5, R5, 0x50 ;  /* 0x0000005005051836 */ /* 0x000fe20000000000 */
[----:B------:R-:W-:Y:S04]  /*7050*/  USEL UR46, UR4, URZ, UP0 ;  /* 0x000000ff042e7287 */ /* 0x000fe80008000000 */
[----:B------:R-:W-:Y:S04]  /*7060*/  @P1 PRMT R0, R0, 0x654, R5 ;  /* 0x0000065400001816 */ /* 0x000fe80000000005 */
[----:B------:R3:W-:Y:S04]  /*7070*/  @P1 SYNCS.ARRIVE.TRANS64.RED.A1T0 RZ, [R0+URZ], RZ ;  /* 0x000000ff00ff19a7 */ /* 0x0007e800081004ff */
.L_x_117:
[----:B------:R-:W4:Y:S01]  /*7080*/  @P1 SYNCS.PHASECHK.TRANS64.TRYWAIT P0, [R3+URZ+0x30], R2 ;  /* 0x00003002030015a7 */ /* 0x000f2200080011ff */
[----:B------:R-:W-:Y:S01]  /*7090*/  BSSY B1, `(.L_x_118) ;  /* 0x0000016000017945 */ /* 0x000fe20003800000 */
[----:B----4-:R-:W-:Y:S03]  /*70a0*/  @P1 SEL R35, RZ, 0x1, !P0 ;  /* 0x00000001ff231807 */ /* 0x010fe60004000000 */
[----:B------:R-:W-:Y:S05]  /*70b0*/  @!P1 BRA `(.L_x_119) ;  /* 0x00000000004c9947 */ /* 0x000fea0003800000 */
[----:B------:R-:W-:Y:S01]  /*70c0*/  ISETP.NE.AND P0, PT, R35, RZ, PT ;  /* 0x000000ff2300720c */ /* 0x000fe20003f05270 */
[----:B------:R-:W-:Y:S01]  /*70d0*/  BSSY B0, `(.L_x_120) ;  /* 0x000000b000007945 */ /* 0x000fe20003800000 */
[----:B------:R-:W-:Y:S11]  /*70e0*/  ISETP.NE.AND P1, PT, R76, RZ, PT ;  /* 0x000000ff4c00720c */ /* 0x000ff60003f25270 */
[----:B------:R-:W-:Y:S02]  /*70f0*/  @!UPT UIADD3 URZ, UPT, UPT, URZ, URZ, URZ ;  /* 0x000000fffffff290 */ /* 0x000fe4000fffe0ff */
[C---:B-1----:R-:W-:Y:S01]  /*7100*/  @P1 IMAD R6, R34.reuse, 0x2000, R69 ;  /* 0x0000200022061824 */ /* 0x042fe200078e0245 */
[C---:B------:R-:W-:Y:S01]  /*7110*/  @P1 LEA R4, R34.reuse, R67, 0xd ;  /* 0x0000004322041211 */ /* 0x040fe200078e68ff */
[C---:B------:R-:W-:Y:S02]  /*7120*/  @P1 IMAD R5, R34.reuse, 0x2000, R68 ;  /* 0x0000200022051824 */ /* 0x040fe400078e0244 */
[----:B------:R-:W-:Y:S01]  /*7130*/  @P1 IMAD R2, R34, 0x2000, R63 ;  /* 0x0000200022021824 */ /* 0x000fe200078e023f */
[----:B------:R-:W-:Y:S06]  /*7140*/  @P0 BRA `(.L_x_121) ;  /* 0x00000000000c0947 */ /* 0x000fec0003800000 */
[----:B---3--:R-:W-:Y:S04]  /*7150*/  SHF.L.U32 R0, R66, 0x1f, RZ ;  /* 0x0000001f42007819 */ /* 0x008fe800000006ff */
[----:B------:R-:W1:Y:S02]  /*7160*/  SYNCS.PHASECHK.TRANS64.TRYWAIT P0, [R3+URZ+0x30], R0 ;  /* 0x00003000030075a7 */ /* 0x000e6400080011ff */
[----:B-1----:R-:W-:Y:S05]  /*7170*/  @!P0 BRA `(.L_x_122) ;  /* 0x0000002800ac8947 */ /* 0x002fea0003800000 */
.L_x_121:
[----:B------:R-:W-:Y:S05]  /*7180*/  BSYNC B0 ;  /* 0x0000000000007941 */ /* 0x000fea0003800000 */
.L_x_120:
[----:B------:R-:W-:Y:S02]  /*7190*/  ISETP.NE.AND P0, PT, R76, RZ, PT ;  /* 0x000000ff4c00720c */ /* 0x000fe40003f05270 */
[----:B------:R-:W-:Y:S11]  /*71a0*/  IADD3 R34, PT, PT, R34, 0x1, RZ ;  /* 0x0000000122227810 */ /* 0x000ff60007ffe0ff */
[----:B------:R4:W1:Y:S04]  /*71b0*/  @P0 LDS.128 R48, [R6] ;  /* 0x0000000006300984 */ /* 0x0008680000000c00 */
[----:B------:R4:W1:Y:S04]  /*71c0*/  @P0 LDS.128 R44, [R5+0x10] ;  /* 0x00001000052c0984 */ /* 0x0008680000000c00 */
[----:B------:R4:W1:Y:S04]  /*71d0*/  @P0 LDS.128 R40, [R4+0x20] ;  /* 0x0000200004280984 */ /* 0x0008680000000c00 */
[----:B------:R4:W1:Y:S02]  /*71e0*/  @P0 LDS.128 R36, [R2+0x30] ;  /* 0x0000300002240984 */ /* 0x0008640000000c00 */
.L_x_119:
[----:B------:R-:W-:Y:S05]  /*71f0*/  BSYNC B1 ;  /* 0x0000000000017941 */ /* 0x000fea0003800000 */
.L_x_118:
[----:B-1-3--:R-:W-:Y:S05]  /*7200*/  VIADD R0, R25, 0x10 ;  /* 0x0000001019007836 */ /* 0x00afea0000000000 */
[----:B------:R-:W-:Y:S04]  /*7210*/  SHF.R.U32.HI R0, RZ, 0x15, R0 ;  /* 0x00000015ff007819 */ /* 0x000fe80000011600 */
[----:B------:R-:W-:Y:S11]  /*7220*/  LOP3.LUT P0, RZ, R0, 0x3, R57, 0x48, !PT ;  /* 0x0000000300ff7812 */ /* 0x000ff60007804839 */
[----:B------:R-:W-:Y:S02]  /*7230*/  @!UPT UIADD3 URZ, UPT, UPT, URZ, URZ, URZ ;  /* 0x000000fffffff290 */ /* 0x000fe4000fffe0ff */
[----:B------:R-:W-:Y:S05]  /*7240*/  @!P0 BRA `(.L_x_123) ;  /* 0x0000000000408947 */ /* 0x000fea0003800000 */
[----:B------:R-:W1:Y:S01]  /*7250*/  LDCU.64 UR8, c[0x4][0x70] ;  /* 0x01000e00ff0877ac */ /* 0x000e620008000a00 */
[----:B------:R-:W-:Y:S01]  /*7260*/  MOV R3, 0x0 ;  /* 0x0000000000037802 */ /* 0x000fe20000000f00 */
[----:B------:R-:W-:Y:S02]  /*7270*/  HFMA2 R12, -RZ, RZ, 0, 5.9604644775390625e-08 ;  /* 0x00000001ff0c7431 */ /* 0x000fe400000001ff */
[----:B------:R-:W-:Y:S02]  /*7280*/  IMAD.MOV.U32 R8, RZ, RZ, 0x192 ;  /* 0x00000192ff087424 */ /* 0x000fe400078e00ff */
[----:B------:R-:W-:Y:S01]  /*7290*/  IMAD.MOV.U32 R13, RZ, RZ, RZ ;  /* 0x000000ffff0d7224 */ /* 0x000fe200078e00ff */
[----:B------:R-:W3:Y:S01]  /*72a0*/  LDCU.64 UR6, c[0x4][0x78] ;  /* 0x01000f00ff0677ac */ /* 0x000ee20008000a00 */
[----:B----4-:R-:W4:Y:S01]  /*72b0*/  LDC.64 R2, c[0x4][R3] ;  /* 0x0100000003027b82 */ /* 0x010f220000000a00 */
[----:B------:R-:W5:Y:S01]  /*72c0*/  LDCU.64 UR4, c[0x4][0x10] ;  /* 0x01000200ff0477ac */ /* 0x000f620008000a00 */
[----:B-1----:R-:W-:Y:S01]  /*72d0*/  MOV R5, UR9 ;  /* 0x0000000900057c02 */ /* 0x002fe20008000f00 */
[----:B------:R-:W-:Y:S01]  /*72e0*/  IMAD.U32 R4, RZ, RZ, UR8 ;  /* 0x00000008ff047e24 */ /* 0x000fe2000f8e00ff */
[----:B---3--:R-:W-:Y:S01]  /*72f0*/  MOV R7, UR7 ;  /* 0x0000000700077c02 */ /* 0x008fe20008000f00 */
[----:B------:R-:W-:Y:S01]  /*7300*/  IMAD.U32 R6, RZ, RZ, UR6 ;  /* 0x00000006ff067e24 */ /* 0x000fe2000f8e00ff */
[----:B-----5:R-:W-:Y:S01]  /*7310*/  MOV R11, UR5 ;  /* 0x00000005000b7c02 */ /* 0x020fe20008000f00 */
[----:B------:R-:W-:Y:S02]  /*7320*/  IMAD.U32 R10, RZ, RZ, UR4 ;  /* 0x00000004ff0a7e24 */ /* 0x000fe4000f8e00ff */
[----:B------:R-:W-:Y:S07]  /*7330*/  LEPC R20, `(.L_x_123) ;  /* 0x000000001014794e */ /* 0x000fee0000000000 */
[----:B--2-4-:R-:W-:Y:S05]  /*7340*/  CALL.ABS.NOINC R2 ;  /* 0x0000000002007343 */ /* 0x014fea0003c00000 */
.L_x_123:
[----:B------:R-:W-:Y:S01]  /*7350*/  ISETP.NE.AND P6, PT, R74, RZ, PT ;  /* 0x000000ff4a00720c */ /* 0x000fe20003fc5270 */
[----:B------:R-:W-:Y:S05]  /*7360*/  WARPSYNC.ALL ;  /* 0x0000000000007948 */ /* 0x000fea0003800000 */
[----:B------:R-:W-:Y:S01]  /*7370*/  R2UR UR4, R25 ;  /* 0x00000000190472ca */ /* 0x000fe200000e0000 */
[----:B------:R-:W-:Y:S01]  /*7380*/  IMAD.U32 R77, RZ, RZ, UR46 ;  /* 0x0000002eff4d7e24 */ /* 0x000fe2000f8e00ff */
[----:B------:R-:W-:Y:S01]  /*7390*/  LOP3.LUT R20, R48, 0xffffe000, RZ, 0xc0, !PT ;  /* 0xffffe00030147812 */ /* 0x000fe200078ec0ff */
[----:B------:R-:W-:Y:S01]  /*73a0*/  BSSY.RECONVERGENT B0, `(.L_x_124) ;  /* 0x0000063000007945 */ /* 0x000fe20003800200 */
[----:B------:R-:W-:Y:S02]  /*73b0*/  LOP3.LUT R21, R49, 0xffffe000, RZ, 0xc0, !PT ;  /* 0xffffe00031157812 */ /* 0x000fe400078ec0ff */
[----:B------:R-:W-:Y:S02]  /*73c0*/  LOP3.LUT R26, R51, 0xffffe000, RZ, 0xc0, !PT ;  /* 0xffffe000331a7812 */ /* 0x000fe400078ec0ff */
[----:B------:R-:W-:Y:S01]  /*73d0*/  @P6 LEA R0, R77, UR43, 0x3 ;  /* 0x0000002b4d006c11 */ /* 0x000fe2000f8e18ff */
[----:B------:R-:W-:Y:S01]  /*73e0*/  IMAD.U32 R77, RZ, RZ, UR47 ;  /* 0x0000002fff4d7e24 */ /* 0x000fe2000f8e00ff */
[----:B------:R-:W-:Y:S02]  /*73f0*/  LOP3.LUT R33, R44, 0xffffe000, RZ, 0xc0, !PT ;  /* 0xffffe0002c217812 */ /* 0x000fe400078ec0ff */
[----:B------:R-:W-:Y:S01]  /*7400*/  LOP3.LUT R32, R45, 0xffffe000, RZ, 0xc0, !PT ;  /* 0xffffe0002d207812 */ /* 0x000fe200078ec0ff */
[----:B----4-:R-:W1:Y:S01]  /*7410*/  LDTM.x16 R4, tmem[UR4+0x10] ;  /* 0x00001004000479ee */ /* 0x010e620008240000 */
[----:B------:R-:W-:Y:S01]  /*7420*/  ISETP.NE.AND P0, PT, R71, RZ, PT ;  /* 0x000000ff4700720c */ /* 0x000fe20003f05270 */
[----:B------:R-:W-:Y:S05]  /*7430*/  @P6 VIADD R0, R0, 0x50 ;  /* 0x0000005000006836 */ /* 0x000fea0000000000 */
[----:B------:R-:W-:Y:S01]  /*7440*/  @P6 PRMT R77, R77, 0x654, R0 ;  /* 0x000006544d4d6816 */ /* 0x000fe20000000000 */
[C---:B-1----:R-:W-:Y:S01]  /*7450*/  FMUL R0, R24.reuse, R4 ;  /* 0x0000000418007220 */ /* 0x042fe20000400000 */
[C---:B------:R-:W-:Y:S01]  /*7460*/  FMUL R2, R24.reuse, R5 ;  /* 0x0000000518027220 */ /* 0x040fe20000400000 */
[C---:B------:R-:W-:Y:S01]  /*7470*/  FMUL R3, R24.reuse, R6 ;  /* 0x0000000618037220 */ /* 0x040fe20000400000 */
[----:B------:R-:W-:Y:S01]  /*7480*/  FMUL R7, R24, R7 ;  /* 0x0000000718077220 */ /* 0x000fe20000400000 */
[C---:B------:R-:W-:Y:S01]  /*7490*/  FFMA R28, R27.reuse, R20, R0 ;  /* 0x000000141b1c7223 */ /* 0x040fe20000000000 */
[----:B------:R-:W-:Y:S01]  /*74a0*/  LOP3.LUT R20, R50, 0xffffe000, RZ, 0xc0, !PT ;  /* 0xffffe00032147812 */ /* 0x000fe200078ec0ff */
[C---:B------:R-:W-:Y:S01]  /*74b0*/  FFMA R29, R27.reuse, R21, R2 ;  /* 0x000000151b1d7223 */ /* 0x040fe20000000002 */
[----:B------:R-:W-:Y:S01]  /*74c0*/  LOP3.LUT R21, R40, 0xffffe000, RZ, 0xc0, !PT ;  /* 0xffffe00028157812 */ /* 0x000fe200078ec0ff */
[----:B------:R-:W-:Y:S01]  /*74d0*/  FMUL R4, R24, R8 ;  /* 0x0000000818047220 */ /* 0x000fe20000400000 */
[----:B------:R-:W-:Y:S01]  /*74e0*/  F2FP.TF32.F32.PACK_B R28, R28 ;  /* 0x0000001cff1c723e */ /* 0x000fe200024050ff */
[C---:B------:R-:W-:Y:S01]  /*74f0*/  FFMA R30, R27.reuse, R20, R3 ;  /* 0x000000141b1e7223 */ /* 0x040fe20000000003 */
        /* <DEDUP_REMOVED lines=8> */
[----:B------:R-:W-:Y:S01]  /*7580*/  F2FP.TF32.F32.PACK_B R31, R31 ;  /* 0x0000001fff1f723e */ /* 0x000fe200024050ff */
[C---:B------:R-:W-:Y:S01]  /*7590*/  FFMA R4, R27.reuse, R33, R4 ;  /* 0x000000211b047223 */ /* 0x040fe20000000004 */
[C---:B------:R-:W-:Y:S01]  /*75a0*/  FFMA R5, R27.reuse, R32, R5 ;  /* 0x000000201b057223 */ /* 0x040fe20000000005 */
[C---:B------:R-:W-:Y:S01]  /*75b0*/  FFMA R6, R27.reuse, R20, R6 ;  /* 0x000000141b067223 */ /* 0x040fe20000000006 */
[----:B------:R-:W-:Y:S01]  /*75c0*/  FFMA R7, R27, R26, R11 ;  /* 0x0000001a1b077223 */ /* 0x000fe2000000000b */
[----:B------:R1:W-:Y:S01]  /*75d0*/  STS.128 [R69+0x2000], R28 ;  /* 0x0020001c45007388 */ /* 0x0003e20000000c00 */
[----:B------:R-:W-:Y:S01]  /*75e0*/  LOP3.LUT R32, R41, 0xffffe000, RZ, 0xc0, !PT ;  /* 0xffffe00029207812 */ /* 0x000fe200078ec0ff */
[----:B------:R-:W-:Y:S01]  /*75f0*/  FMUL R8, R24, R12 ;  /* 0x0000000c18087220 */ /* 0x000fe20000400000 */
[----:B------:R-:W-:Y:S01]  /*7600*/  LOP3.LUT R33, R42, 0xffffe000, RZ, 0xc0, !PT ;  /* 0xffffe0002a217812 */ /* 0x000fe200078ec0ff */
[C---:B------:R-:W-:Y:S01]  /*7610*/  FMUL R9, R24.reuse, R13 ;  /* 0x0000000d18097220 */ /* 0x040fe20000400000 */
[----:B------:R-:W-:Y:S01]  /*7620*/  LOP3.LUT R20, R43, 0xffffe000, RZ, 0xc0, !PT ;  /* 0xffffe0002b147812 */ /* 0x000fe200078ec0ff */
[C---:B------:R-:W-:Y:S01]  /*7630*/  FMUL R10, R24.reuse, R14 ;  /* 0x0000000e180a7220 */ /* 0x040fe20000400000 */
        /* <DEDUP_REMOVED lines=30> */
[----:B------:R-:W-:Y:S02]  /*7820*/  F2FP.TF32.F32.PACK_B R15, R15 ;  /* 0x0000000fff0f723e */ /* 0x000fe400024050ff */
[----:B------:R-:W-:Y:S02]  /*7830*/  LEA R0, R34, UR43, 0x3 ;  /* 0x0000002b22007c11 */ /* 0x000fe4000f8e18ff */
[----:B------:R-:W-:Y:S01]  /*7840*/  @P6 SHF.L.U32 R3, R66, 0x1f, RZ ;  /* 0x0000001f42036819 */ /* 0x000fe200000006ff */
        /* <DEDUP_REMOVED lines=10> */
[----:B------:R-:W-:Y:S02]  /*78f0*/  UIADD3 UR13, UPT, UPT, UR49, 0x10, URZ ;  /* 0x00000010310d7890 */ /* 0x000fe4000fffe0ff */
[----:B------:R-:W-:Y:S01]  /*7900*/  UIADD3 UR12, UPT, UPT, UR43, 0x2200, URZ ;  /* 0x000022002b0c7890 */ /* 0x000fe2000fffe0ff */
[----:B------:R-:W-:Y:S01]  /*7910*/  UMOV UR14, UR50 ;  /* 0x00000032000e7c82 */ /* 0x000fe20008000000 */
[----:B------:R-:W-:Y:S01]  /*7920*/  UMOV UR15, UR36 ;  /* 0x00000024000f7c82 */ /* 0x000fe20008000000 */
[----:B------:R-:W-:Y:S02]  /*7930*/  UIADD3 UR9, UPT, UPT, UR49, 0x50, URZ ;  /* 0x0000005031097890 */ /* 0x000fe4000fffe0ff */
[----:B------:R-:W-:Y:S01]  /*7940*/  UIADD3 UR8, UPT, UPT, UR43, 0x3200, URZ ;  /* 0x000032002b087890 */ /* 0x000fe2000fffe0ff */
[----:B------:R-:W-:Y:S01]  /*7950*/  UMOV UR10, UR50 ;  /* 0x00000032000a7c82 */ /* 0x000fe20008000000 */
[----:B------:R-:W-:Y:S01]  /*7960*/  UMOV UR11, UR36 ;  /* 0x00000024000b7c82 */ /* 0x000fe20008000000 */
[----:B---3--:R-:W-:Y:S04]  /*7970*/  UIADD3 UR4, UP0, UPT, UR6, 0x680, URZ ;  /* 0x0000068006047890 */ /* 0x008fe8000ff1e0ff */
[----:B------:R-:W-:Y:S09]  /*7980*/  UIADD3.X UR5, UPT, UPT, URZ, UR7, URZ, UP0, !UPT ;  /* 0x00000007ff057290 */ /* 0x000ff200087fe4ff */
[----:B------:R3:W-:Y:S01]  /*7990*/  UTMASTG.3D [UR12], [UR4] ;  /* 0x0000000c040073b5 */ /* 0x0007e20008010000 */
[----:B------:R3:W-:Y:S01]  /*79a0*/  UTMASTG.3D [UR8], [UR4] ;  /* 0x00000008040073b5 */ /* 0x0007e20008010000 */
[----:B------:R0:W-:Y:S01]  /*79b0*/  UTMACMDFLUSH ;  /* 0x00000000000079b7 */ /* 0x0001e20000000000 */
[----:B---3--:R-:W-:Y:S04]  /*79c0*/  DEPBAR.LE SB0, 0x1 ;  /* 0x000080400000791a */ /* 0x008fe80000000000 */
.L_x_125:
[----:B------:R-:W-:Y:S05]  /*79d0*/  BSYNC.RECONVERGENT B0 ;  /* 0x0000000000007941 */ /* 0x000fea0003800200 */
.L_x_124:
[----:B------:R-:W-:Y:S01]  /*79e0*/  BAR.SYNC.DEFER_BLOCKING 0x1, 0x80 ;  /* 0x0042000000007b1d */ /* 0x000fe20000010000 */
[----:B------:R-:W-:Y:S04]  /*79f0*/  UIADD3 UR4, UPT, UPT, UR46, 0x1, URZ ;  /* 0x000000012e047890 */ /* 0x000fe8000fffe0ff */
[----:B------:R-:W-:Y:S04]  /*7a00*/  UISETP.NE.AND UP0, UPT, UR4, 0x4, UPT ;  /* 0x000000040400788c */ /* 0x000fe8000bf05270 */
[----:B------:R-:W-:Y:S01]  /*7a10*/  USEL UR44, UR4, URZ, UP0 ;  /* 0x000000ff042c7287 */ /* 0x000fe20008000000 */
[----:B------:R3:W-:Y:S01]  /*7a20*/  @P6 SYNCS.ARRIVE.TRANS64.RED.A1T0 RZ, [R77+URZ], RZ ;  /* 0x000000ff4dff69a7 */ /* 0x0007e200081004ff */
[----:B------:R-:W-:Y:S01]  /*7a30*/  BSSY B1, `(.L_x_126) ;  /* 0x0000017000017945 */ /* 0x000fe20003800000 */
[----:B------:R-:W4:Y:S02]  /*7a40*/  @P6 SYNCS.PHASECHK.TRANS64.TRYWAIT P0, [R0+URZ+0x30], R3 ;  /* 0x00003003000065a7 */ /* 0x000f2400080011ff */
[----:B----4-:R-:W-:Y:S01]  /*7a50*/  @P6 SEL R35, RZ, 0x1, !P0 ;  /* 0x00000001ff236807 */ /* 0x010fe20004000000 */
[----:B---3--:R-:W-:Y:S06]  /*7a60*/  @!P6 BRA `(.L_x_127) ;  /* 0x00000000004ce947 */ /* 0x008fec0003800000 */
        /* <DEDUP_REMOVED lines=9> */
[----:B------:R-:W-:Y:S04]  /*7b00*/  SHF.L.U32 R7, R66, 0x1f, RZ ;  /* 0x0000001f42077819 */ /* 0x000fe800000006ff */
[----:B------:R-:W1:Y:S02]  /*7b10*/  SYNCS.PHASECHK.TRANS64.TRYWAIT P0, [R0+URZ+0x30], R7 ;  /* 0x00003007000075a7 */ /* 0x000e6400080011ff */
[----:B-1----:R-:W-:Y:S05]  /*7b20*/  @!P0 BRA `(.L_x_130) ;  /* 0x0000002000548947 */ /* 0x002fea0003800000 */
.L_x_129:
[----:B------:R-:W-:Y:S05]  /*7b30*/  BSYNC B0 ;  /* 0x0000000000007941 */ /* 0x000fea0003800000 */
.L_x_128:
[----:B------:R-:W-:Y:S02]  /*7b40*/  ISETP.NE.AND P0, PT, R76, RZ, PT ;  /* 0x000000ff4c00720c */ /* 0x000fe40003f05270 */
[----:B------:R-:W-:Y:S11]  /*7b50*/  IADD3 R34, PT, PT, R34, 0x1, RZ ;  /* 0x0000000122227810 */ /* 0x000ff60007ffe0ff */
[----:B------:R3:W4:Y:S04]  /*7b60*/  @P0 LDS.128 R48, [R5] ;  /* 0x0000000005300984 */ /* 0x0007280000000c00 */
[----:B------:R3:W1:Y:S04]  /*7b70*/  @P0 LDS.128 R44, [R4+0x10] ;  /* 0x00001000042c0984 */ /* 0x0006680000000c00 */
[----:B------:R3:W1:Y:S04]  /*7b80*/  @P0 LDS.128 R40, [R3+0x20] ;  /* 0x0000200003280984 */ /* 0x0006680000000c00 */
[----:B------:R3:W1:Y:S02]  /*7b90*/  @P0 LDS.128 R36, [R2+0x30] ;  /* 0x0000300002240984 */ /* 0x0006640000000c00 */
.L_x_127:
[----:B------:R-:W-:Y:S05]  /*7ba0*/  BSYNC B1 ;  /* 0x0000000000017941 */ /* 0x000fea0003800000 */
.L_x_126:
[----:B-1----:R-:W-:Y:S05]  /*7bb0*/  VIADD R0, R25, 0x20 ;  /* 0x0000002019007836 */ /* 0x002fea0000000000 */
[----:B------:R-:W-:Y:S04]  /*7bc0*/  SHF.R.U32.HI R0, RZ, 0x15, R0 ;  /* 0x00000015ff007819 */ /* 0x000fe80000011600 */
[----:B------:R-:W-:Y:S11]  /*7bd0*/  LOP3.LUT P0, RZ, R0, 0x3, R57, 0x48, !PT ;  /* 0x0000000300ff7812 */ /* 0x000ff60007804839 */
[----:B------:R-:W-:Y:S02]  /*7be0*/  @!UPT UIADD3 URZ, UPT, UPT, URZ, URZ, URZ ;  /* 0x000000fffffff290 */ /* 0x000fe4000fffe0ff */
[----:B------:R-:W-:Y:S05]  /*7bf0*/  @!P0 BRA `(.L_x_131) ;  /* 0x0000000000408947 */ /* 0x000fea0003800000 */
[----:B------:R-:W1:Y:S01]  /*7c00*/  LDCU.64 UR8, c[0x4][0x70] ;  /* 0x01000e00ff0877ac */ /* 0x000e620008000a00 */
[----:B---3--:R-:W-:Y:S01]  /*7c10*/  MOV R3, 0x0 ;  /* 0x0000000000037802 */ /* 0x008fe20000000f00 */
[----:B------:R-:W-:Y:S02]  /*7c20*/  HFMA2 R12, -RZ, RZ, 0, 5.9604644775390625e-08 ;  /* 0x00000001ff0c7431 */ /* 0x000fe400000001ff */
[----:B------:R-:W-:Y:S02]  /*7c30*/  IMAD.MOV.U32 R8, RZ, RZ, 0x192 ;  /* 0x00000192ff087424 */ /* 0x000fe400078e00ff */
[----:B------:R-:W-:Y:S01]  /*7c40*/  IMAD.MOV.U32 R13, RZ, RZ, RZ ;  /* 0x000000ffff0d7224 */ /* 0x000fe200078e00ff */
[----:B------:R-:W3:Y:S01]  /*7c50*/  LDCU.64 UR6, c[0x4][0x78] ;  /* 0x01000f00ff0677ac */ /* 0x000ee20008000a00 */
[----:B------:R-:W2:Y:S01]  /*7c60*/  LDC.64 R2, c[0x4][R3] ;  /* 0x0100000003027b82 */ /* 0x000ea20000000a00 */
        /* <DEDUP_REMOVED lines=9> */
.L_x_131:
[----:B------:R-:W-:Y:S01]  /*7d00*/  ISETP.NE.AND P6, PT, R74, RZ, PT ;  /* 0x000000ff4a00720c */ /* 0x000fe20003fc5270 */
[----:B------:R-:W-:Y:S05]  /*7d10*/  WARPSYNC.ALL ;  /* 0x0000000000007948 */ /* 0x000fea0003800000 */
[----:B------:R-:W-:Y:S01]  /*7d20*/  R2UR UR4, R25 ;  /* 0x00000000190472ca */ /* 0x000fe200000e0000 */
[----:B------:R-:W-:Y:S01]  /*7d30*/  IMAD.U32 R77, RZ, RZ, UR44 ;  /* 0x0000002cff4d7e24 */ /* 0x000fe2000f8e00ff */
[----:B----4-:R-:W-:Y:S01]  /*7d40*/  LOP3.LUT R20, R48, 0xffffe000, RZ, 0xc0, !PT ;  /* 0xffffe00030147812 */ /* 0x010fe200078ec0ff */
[----:B------:R-:W-:Y:S01]  /*7d50*/  BSSY.RECONVERGENT B0, `(.L_x_132) ;  /* 0x0000063000007945 */ /* 0x000fe20003800200 */
[----:B------:R-:W-:Y:S02]  /*7d60*/  LOP3.LUT R21, R49, 0xffffe000, RZ, 0xc0, !PT ;  /* 0xffffe00031157812 */ /* 0x000fe400078ec0ff */
[----:B------:R-:W-:Y:S02]  /*7d70*/  LOP3.LUT R26, R51, 0xffffe000, RZ, 0xc0, !PT ;  /* 0xffffe000331a7812 */ /* 0x000fe400078ec0ff */
[----:B------:R-:W-:Y:S01]  /*7d80*/  @P6 LEA R0, R77, UR43, 0x3 ;  /* 0x0000002b4d006c11 */ /* 0x000fe2000f8e18ff */
[----:B------:R-:W-:Y:S01]  /*7d90*/  IMAD.U32 R77, RZ, RZ, UR47 ;  /* 0x0000002fff4d7e24 */ /* 0x000fe2000f8e00ff */
[----:B------:R-:W-:Y:S02]  /*7da0*/  LOP3.LUT R33, R44, 0xffffe000, RZ, 0xc0, !PT ;  /* 0xffffe0002c217812 */ /* 0x000fe400078ec0ff */
[----:B------:R-:W-:Y:S01]  /*7db0*/  LOP3.LUT R32, R45, 0xffffe000, RZ, 0xc0, !PT ;  /* 0xffffe0002d207812 */ /* 0x000fe200078ec0ff */
[----:B---3--:R-:W1:Y:S01]  /*7dc0*/  LDTM.x16 R4, tmem[UR4+0x20] ;  /* 0x00002004000479ee */ /* 0x008e620008240000 */
        /* <DEDUP_REMOVED lines=91> */
.L_x_133:
[----:B------:R-:W-:Y:S05]  /*8380*/  BSYNC.RECONVERGENT B0 ;  /* 0x0000000000007941 */ /* 0x000fea0003800200 */
.L_x_132:
        /* <DEDUP_REMOVED lines=21> */
.L_x_137:
[----:B------:R-:W-:Y:S05]  /*84e0*/  BSYNC B0 ;  /* 0x0000000000007941 */ /* 0x000fea0003800000 */
.L_x_136:
[----:B------:R-:W-:Y:S11]  /*84f0*/  ISETP.NE.AND P0, PT, R76, RZ, PT ;  /* 0x000000ff4c00720c */ /* 0x000ff60003f05270 */
[----:B------:R-:W-:Y:S02]  /*8500*/  @!UPT UIADD3 URZ, UPT, UPT, URZ, URZ, URZ ;  /* 0x000000fffffff290 */ /* 0x000fe4000fffe0ff */
[----:B------:R3:W4:Y:S04]  /*8510*/  @P0 LDS.128 R48, [R4] ;  /* 0x0000000004300984 */ /* 0x0007280000000c00 */
[----:B------:R3:W1:Y:S04]  /*8520*/  @P0 LDS.128 R44, [R3+0x10] ;  /* 0x00001000032c0984 */ /* 0x0006680000000c00 */
[----:B------:R3:W1:Y:S04]  /*8530*/  @P0 LDS.128 R40, [R2+0x20] ;  /* 0x0000200002280984 */ /* 0x0006680000000c00 */
[----:B------:R3:W1:Y:S02]  /*8540*/  @P0 LDS.128 R36, [R34+0x30] ;  /* 0x0000300022240984 */ /* 0x0006640000000c00 */
.L_x_135:
[----:B------:R-:W-:Y:S05]  /*8550*/  BSYNC B1 ;  /* 0x0000000000017941 */ /* 0x000fea0003800000 */
.L_x_134:
        /* <DEDUP_REMOVED lines=21> */
.L_x_139:
[----:B------:R-:W-:Y:S01]  /*86b0*/  ISETP.NE.AND P0, PT, R71, RZ, PT ;  /* 0x000000ff4700720c */ /* 0x000fe20003f05270 */
[----:B------:R-:W-:Y:S05]  /*86c0*/  WARPSYNC.ALL ;  /* 0x0000000000007948 */ /* 0x000fea0003800000 */
[----:B------:R-:W-:Y:S01]  /*86d0*/  R2UR UR4, R25 ;  /* 0x00000000190472ca */ /* 0x000fe200000e0000 */
[----:B------:R-:W-:Y:S01]  /*86e0*/  VIADD R75, R75, 0xc0 ;  /* 0x000000c04b4b7836 */ /* 0x000fe20000000000 */
[----:B----4-:R-:W-:Y:S01]  /*86f0*/  LOP3.LUT R0, R48, 0xffffe000, RZ, 0xc0, !PT ;  /* 0xffffe00030007812 */ /* 0x010fe200078ec0ff */
[----:B------:R-:W-:Y:S01]  /*8700*/  BSSY.RECONVERGENT B0, `(.L_x_140) ;  /* 0x000005f000007945 */ /* 0x000fe20003800200 */
[----:B---3--:R-:W-:Y:S02]  /*8710*/  LOP3.LUT R2, R49, 0xffffe000, RZ, 0xc0, !PT ;  /* 0xffffe00031027812 */ /* 0x008fe400078ec0ff */
[----:B------:R-:W-:Y:S02]  /*8720*/  LOP3.LUT R3, R50, 0xffffe000, RZ, 0xc0, !PT ;  /* 0xffffe00032037812 */ /* 0x000fe400078ec0ff */
[----:B------:R-:W-:Y:S02]  /*8730*/  LOP3.LUT R20, R51, 0xffffe000, RZ, 0xc0, !PT ;  /* 0xffffe00033147812 */ /* 0x000fe400078ec0ff */
[----:B------:R-:W-:Y:S02]  /*8740*/  LOP3.LUT R21, R44, 0xffffe000, RZ, 0xc0, !PT ;  /* 0xffffe0002c157812 */ /* 0x000fe400078ec0ff */
[----:B------:R-:W-:Y:S01]  /*8750*/  LOP3.LUT R26, R45, 0xffffe000, RZ, 0xc0, !PT ;  /* 0xffffe0002d1a7812 */ /* 0x000fe200078ec0ff */
[----:B------:R-:W1:Y:S01]  /*8760*/  LDTM.x16 R4, tmem[UR4+0x30] ;  /* 0x00003004000479ee */ /* 0x000e620008240000 */
[----:B------:R-:W-:Y:S01]  /*8770*/  LOP3.LUT R29, R46, 0xffffe000, RZ, 0xc0, !PT ;  /* 0xffffe0002e1d7812 */ /* 0x000fe200078ec0ff */
[----:B------:R-:W-:Y:S01]  /*8780*/  NOP ;  /* 0x0000000000007918 */ /* 0x000fe20000000000 */
[----:B------:R-:W-:Y:S02]  /*8790*/  LOP3.LUT R28, R47, 0xffffe000, RZ, 0xc0, !PT ;  /* 0xffffe0002f1c7812 */ /* 0x000fe400078ec0ff */
[----:B------:R-:W-:Y:S02]  /*87a0*/  LOP3.LUT R75, R75, 0xfefffff8, RZ, 0xc0, !PT ;  /* 0xfefffff84b4b7812 */ /* 0x000fe400078ec0ff */
[----:B------:R-:W-:Y:S02]  /*87b0*/  LOP3.LUT R31, R40, 0xffffe000, RZ, 0xc0, !PT ;  /* 0xffffe000281f7812 */ /* 0x000fe400078ec0ff */
[----:B------:R-:W-:Y:S01]  /*87c0*/  LOP3.LUT R30, R41, 0xffffe000, RZ, 0xc0, !PT ;  /* 0xffffe000291e7812 */ /* 0x000fe200078ec0ff */
[----:B-1----:R1:W-:Y:S01]  /*87d0*/  SYNCS.ARRIVE.TRANS64.RED.A1T0 RZ, [R75+URZ], RZ ;  /* 0x000000ff4bff79a7 */ /* 0x0023e200081004ff */
[----:B------:R-:W-:Y:S02]  /*87e0*/  LOP3.LUT R33, R42, 0xffffe000, RZ, 0xc0, !PT ;  /* 0xffffe0002a217812 */ /* 0x000fe400078ec0ff */
[----:B------:R-:W-:Y:S02]  /*87f0*/  LOP3.LUT R32, R43, 0xffffe000, RZ, 0xc0, !PT ;  /* 0xffffe0002b207812 */ /* 0x000fe400078ec0ff */
[----:B------:R-:W-:Y:S02]  /*8800*/  LOP3.LUT R35, R36, 0xffffe000, RZ, 0xc0, !PT ;  /* 0xffffe00024237812 */ /* 0x000fe400078ec0ff */
[----:B------:R-:W-:Y:S02]  /*8810*/  LOP3.LUT R34, R37, 0xffffe000, RZ, 0xc0, !PT ;  /* 0xffffe00025227812 */ /* 0x000fe400078ec0ff */
[----:B------:R-:W-:Y:S02]  /*8820*/  LOP3.LUT R37, R38, 0xffffe000, RZ, 0xc0, !PT ;  /* 0xffffe00026257812 */ /* 0x000fe400078ec0ff */
[----:B------:R-:W-:Y:S01]  /*8830*/  LOP3.LUT R36, R39, 0xffffe000, RZ, 0xc0, !PT ;  /* 0xffffe00027247812 */ /* 0x000fe200078ec0ff */
[C---:B------:R-:W-:Y:S01]  /*8840*/  FMUL R4, R24.reuse, R4 ;  /* 0x0000000418047220 */ /* 0x040fe20000400000 */
[C---:B------:R-:W-:Y:S01]  /*8850*/  FMUL R5, R24.reuse, R5 ;  /* 0x0000000518057220 */ /* 0x040fe20000400000 */
[C---:B------:R-:W-:Y:S01]  /*8860*/  FMUL R6, R24.reuse, R6 ;  /* 0x0000000618067220 */ /* 0x040fe20000400000 */
[C---:B------:R-:W-:Y:S01]  /*8870*/  FMUL R7, R24.reuse, R7 ;  /* 0x0000000718077220 */ /* 0x040fe20000400000 */
[C---:B------:R-:W-:Y:S01]  /*8880*/  FFMA R4, R27.reuse, R0, R4 ;  /* 0x000000001b047223 */ /* 0x040fe20000000004 */
[C---:B------:R-:W-:Y:S01]  /*8890*/  FFMA R5, R27.reuse, R2, R5 ;  /* 0x000000021b057223 */ /* 0x040fe20000000005 */
[C---:B------:R-:W-:Y:S01]  /*88a0*/  FFMA R6, R27.reuse, R3, R6 ;  /* 0x000000031b067223 */ /* 0x040fe20000000006 */
[C---:B------:R-:W-:Y:S01]  /*88b0*/  FFMA R7, R27.reuse, R20, R7 ;  /* 0x000000141b077223 */ /* 0x040fe20000000007 */
[C---:B------:R-:W-:Y:S01]  /*88c0*/  FMUL R8, R24.reuse, R8 ;  /* 0x0000000818087220 */ /* 0x040fe20000400000 */
[C---:B------:R-:W-:Y:S01]  /*88d0*/  FMUL R9, R24.reuse, R9 ;  /* 0x0000000918097220 */ /* 0x040fe20000400000 */
[C---:B------:R-:W-:Y:S01]  /*88e0*/  FMUL R10, R24.reuse, R10 ;  /* 0x0000000a180a7220 */ /* 0x040fe20000400000 */
[C---:B------:R-:W-:Y:S01]  /*88f0*/  FMUL R11, R24.reuse, R11 ;  /* 0x0000000b180b7220 */ /* 0x040fe20000400000 */
[----:B------:R-:W-:Y:S01]  /*8900*/  F2FP.TF32.F32.PACK_B R4, R4 ;  /* 0x00000004ff04723e */ /* 0x000fe200024050ff */
[C---:B------:R-:W-:Y:S01]  /*8910*/  FFMA R8, R27.reuse, R21, R8 ;  /* 0x000000151b087223 */ /* 0x040fe20000000008 */
[----:B------:R-:W-:Y:S01]  /*8920*/  F2FP.TF32.F32.PACK_B R5, R5 ;  /* 0x00000005ff05723e */ /* 0x000fe200024050ff */
[C---:B------:R-:W-:Y:S01]  /*8930*/  FFMA R9, R27.reuse, R26, R9 ;  /* 0x0000001a1b097223 */ /* 0x040fe20000000009 */
[----:B------:R-:W-:Y:S01]  /*8940*/  F2FP.TF32.F32.PACK_B R6, R6 ;  /* 0x00000006ff06723e */ /* 0x000fe200024050ff */
[C---:B------:R-:W-:Y:S01]  /*8950*/  FFMA R10, R27.reuse, R29, R10 ;  /* 0x0000001d1b0a7223 */ /* 0x040fe2000000000a */
[----:B------:R-:W-:Y:S01]  /*8960*/  F2FP.TF32.F32.PACK_B R7, R7 ;  /* 0x00000007ff07723e */ /* 0x000fe200024050ff */
[C---:B------:R-:W-:Y:S01]  /*8970*/  FFMA R11, R27.reuse, R28, R11 ;  /* 0x0000001c1b0b7223 */ /* 0x040fe2000000000b */
[C---:B------:R-:W-:Y:S01]  /*8980*/  FMUL R12, R24.reuse, R12 ;  /* 0x0000000c180c7220 */ /* 0x040fe20000400000 */
[----:B------:R-:W-:Y:S01]  /*8990*/  F2FP.TF32.F32.PACK_B R8, R8 ;  /* 0x00000008ff08723e */ /* 0x000fe200024050ff */
[C---:B------:R-:W-:Y:S01]  /*89a0*/  FMUL R13, R24.reuse, R13 ;  /* 0x0000000d180d7220 */ /* 0x040fe20000400000 */
[----:B------:R1:W-:Y:S01]  /*89b0*/  STS.128 [R69+0x6000], R4 ;  /* 0x0060000445007388 */ /* 0x0003e20000000c00 */
        /* <DEDUP_REMOVED lines=8> */
[C---:B------:R-:W-:Y:S01]  /*8a40*/  FFMA R15, R27.reuse, R32, R15 ;  /* 0x000000201b0f7223 */ /* 0x040fe2000000000f */
[C---:B------:R-:W-:Y:S01]  /*8a50*/  FMUL R16, R24.reuse, R16 ;  /* 0x0000001018107220 */ /* 0x040fe20000400000 */
[----:B------:R-:W-:Y:S01]  /*8a60*/  F2FP.TF32.F32.PACK_B R12, R12 ;  /* 0x0000000cff0c723e */ /* 0x000fe200024050ff */
[----:B------:R1:W-:Y:S01]  /*8a70*/  STS.128 [R68+0x6010], R8 ;  /* 0x0060100844007388 */ /* 0x0003e20000000c00 */
[C---:B------:R-:W-:Y:S01]  /*8a80*/  FMUL R17, R24.reuse, R17 ;  /* 0x0000001118117220 */ /* 0x040fe20000400000 */
        /* <DEDUP_REMOVED lines=8> */
[----:B------:R-:W-:Y:S01]  /*8b10*/  FFMA R19, R27, R36, R19 ;  /* 0x000000241b137223 */ /* 0x000fe20000000013 */
[----:B------:R-:W-:Y:S02]  /*8b20*/  F2FP.TF32.F32.PACK_B R16, R16 ;  /* 0x00000010ff10723e */ /* 0x000fe400024050ff */
[----:B------:R1:W-:Y:S01]  /*8b30*/  STS.128 [R67+0x6020], R12 ;  /* 0x0060200c43007388 */ /* 0x0003e20000000c00 */
[----:B------:R-:W-:Y:S02]  /*8b40*/  F2FP.TF32.F32.PACK_B R17, R17 ;  /* 0x00000011ff11723e */ /* 0x000fe400024050ff */
        /* <DEDUP_REMOVED lines=26> */
.L_x_141:
[----:B------:R-:W-:Y:S05]  /*8cf0*/  BSYNC.RECONVERGENT B0 ;  /* 0x0000000000007941 */ /* 0x000fea0003800200 */
.L_x_140:
[----:B------:R-:W-:Y:S01]  /*8d00*/  BAR.SYNC.DEFER_BLOCKING 0x1, 0x80 ;  /* 0x0042000000007b1d */ /* 0x000fe20000010000 */
[----:B------:R-:W-:Y:S01]  /*8d10*/  UISETP.NE.AND UP0, UPT, UR52, -0x4, UPT ;  /* 0xfffffffc3400788c */ /* 0x000fe2000bf05270 */
[----:B------:R-:W-:Y:S08]  /*8d20*/  IADD3 R0, PT, PT, R22, 0x1, RZ ;  /* 0x0000000116007810 */ /* 0x000ff00007ffe0ff */
[----:B------:R-:W-:Y:S05]  /*8d30*/  BRA.U !UP0, `(.L_x_142) ;  /* 0x0000000108287547 */ /* 0x000fea000b800000 */
[----:B------:R-:W-:Y:S01]  /*8d40*/  ISETP.NE.AND P0, PT, R74, RZ, PT ;  /* 0x000000ff4a00720c */ /* 0x000fe20003f05270 */
[----:B------:R-:W-:Y:S01]  /*8d50*/  IMAD.U32 R3, RZ, RZ, UR46 ;  /* 0x0000002eff037e24 */ /* 0x000fe2000f8e00ff */
[----:B------:R-:W-:Y:S01]  /*8d60*/  UIADD3 UR4, UPT, UPT, UR46, 0x1, URZ ;  /* 0x000000012e047890 */ /* 0x000fe2000fffe0ff */
[----:B------:R-:W-:Y:S03]  /*8d70*/  IMAD.U32 R2, RZ, RZ, UR47 ;  /* 0x0000002fff027e24 */ /* 0x000fe6000f8e00ff */
[----:B------:R-:W-:Y:S04]  /*8d80*/  UISETP.NE.AND UP0, UPT, UR4, 0x4, UPT ;  /* 0x000000040400788c */ /* 0x000fe8000bf05270 */
[----:B------:R-:W-:Y:S03]  /*8d90*/  USEL UR46, UR4, URZ, UP0 ;  /* 0x000000ff042e7287 */ /* 0x000fe60008000000 */
[----:B------:R-:W-:Y:S05]  /*8da0*/  @P0 LEA R3, R3, UR43, 0x3 ;  /* 0x0000002b03030c11 */ /* 0x000fea000f8e18ff */
[----:B------:R-:W-:Y:S05]  /*8db0*/  @P0 VIADD R3, R3, 0x50 ;  /* 0x0000005003030836 */ /* 0x000fea0000000000 */
[----:B------:R-:W-:Y:S04]  /*8dc0*/  @P0 PRMT R2, R2, 0x654, R3 ;  /* 0x0000065402020816 */ /* 0x000fe80000000003 */
[----:B------:R3:W-:Y:S03]  /*8dd0*/  @P0 SYNCS.ARRIVE.TRANS64.RED.A1T0 RZ, [R2+URZ], RZ ;  /* 0x000000ff02ff09a7 */ /* 0x0007e600081004ff */
.L_x_142:
[----:B------:R-:W-:Y:S01]  /*8de0*/  R2UR UR4, R58 ;  /* 0x000000003a0472ca */ /* 0x000fe200000e0000 */
[----:B------:R-:W-:Y:S01]  /*8df0*/  UISETP.NE.AND UP0, UPT, UR62, URZ, UPT ;  /* 0x000000ff3e00728c */ /* 0x000fe2000bf05270 */
[----:B------:R-:W-:Y:S01]  /*8e00*/  ISETP.NE.AND P0, PT, R62, 0x2, PT ;  /* 0x000000023e00780c */ /* 0x000fe20003f05270 */
[----:B------:R-:W-:Y:S01]  /*8e10*/  UIADD3 UR24, UPT, UPT, UR37, UR63, URZ ;  /* 0x0000003f25187290 */ /* 0x000fe2000fffe0ff */
[----:B------:R-:W-:Y:S01]  /*8e20*/  ISETP.NE.AND P1, PT, R0, 0x4, PT ;  /* 0x000000040000780c */ /* 0x000fe20003f25270 */
[----:B------:R-:W-:Y:S01]  /*8e30*/  UIADD3 UR52, UPT, UPT, UR52, 0x4, URZ ;  /* 0x0000000434347890 */ /* 0x000fe2000fffe0ff */
[----:B------:R-:W-:Y:S01]  /*8e40*/  SEL R3, RZ, 0x1, P0 ;  /* 0x00000001ff037807 */ /* 0x000fe20000000000 */
[----:B------:R-:W-:Y:S01]  /*8e50*/  UMOV UR36, UR61 ;  /* 0x0000003d00247c82 */ /* 0x000fe20008000000 */
[----:B---3--:R-:W-:Y:S02]  /*8e60*/  SEL R2, RZ, 0x1, P1 ;  /* 0x00000001ff027807 */ /* 0x008fe40000800000 */
[----:B------:R-:W-:Y:S02]  /*8e70*/  LOP3.LUT R64, R64, R3, RZ, 0x3c, !PT ;  /* 0x0000000340407212 */ /* 0x000fe400078e3cff */
[----:B------:R-:W-:Y:S01]  /*8e80*/  LOP3.LUT R65, R65, R2, RZ, 0x3c, !PT ;  /* 0x0000000241417212 */ /* 0x000fe200078e3cff */
[----:B------:R-:W-:Y:S01]  /*8e90*/  UIADD3 UR20, UPT, UPT, UR38, UR4, URZ ;  /* 0x0000000426147290 */ /* 0x000fe2000fffe0ff */
[----:B------:R-:W-:Y:S02]  /*8ea0*/  SEL R62, R62, RZ, P0 ;  /* 0x000000ff3e3e7207 */ /* 0x000fe40000000000 */
[----:B------:R-:W-:Y:S01]  /*8eb0*/  SEL R22, R0, RZ, P1 ;  /* 0x000000ff00167207 */ /* 0x000fe20000800000 */
[----:B------:R-:W-:Y:S08]  /*8ec0*/  BRA.U UP0, `(.L_x_143) ;  /* 0xffffffc900907547 */ /* 0x000ff0000b83ffff */
[----:B------:R-:W-:-:S13]  /*8ed0*/  R2UR UR4, R59 ;  /* 0x000000003b0472ca */ /* 0x000fda00000e0000 */
[----:B------:R-:W-:-:S09]  /*8ee0*/  UISETP.NE.AND UP0, UPT, UR4, URZ, UPT ;  /* 0x000000ff0400728c */ /* 0x000fd2000bf05270 */
[----:B------:R-:W-:Y:S05]  /*8ef0*/  BRA.U !UP0, `(.L_x_144) ;  /* 0x0000000108487547 */ /* 0x000fea000b800000 */
[----:B------:R-:W3:Y:S02]  /*8f00*/  LDCU.64 UR4, c[0x0][0x890] ;  /* 0x00011200ff0477ac */ /* 0x000ee40008000a00 */
[----:B---3--:R-:W-:-:S04]  /*8f10*/  UISETP.NE.U32.AND UP0, UPT, UR4, URZ, UPT ;  /* 0x000000ff0400728c */ /* 0x008fc8000bf05070 */
[----:B------:R-:W-:-:S09]  /*8f20*/  UISETP.NE.AND.EX UP0, UPT, UR5, URZ, UPT, UP0 ;  /* 0x000000ff0500728c */ /* 0x000fd2000bf05300 */
[----:B------:R-:W-:Y:S05]  /*8f30*/  BRA.U UP0, `(.L_x_145) ;  /* 0x00000001000c7547 */ /* 0x000fea000b800000 */
[----:B------:R-:W-:-:S13]  /*8f40*/  FSETP.NEU.AND P0, PT, R27, RZ, PT ;  /* 0x000000ff1b00720b */ /* 0x000fda0003f0d000 */
[----:B------:R-:W-:Y:S05]  /*8f50*/  @!P0 EXIT ;  /* 0x000000000000894d */ /* 0x000fea0003800000 */
[----:B------:R-:W-:Y:S05]  /*8f60*/  BRA `(.L_x_144) ;  /* 0x00000000002c7947 */ /* 0x000fea0003800000 */
.L_x_145:
[----:B------:R-:W-:Y:S01]  /*8f70*/  ISETP.NE.AND P0, PT, R61, RZ, PT ;  /* 0x000000ff3d00720c */ /* 0x000fe20003f05270 */
[----:B------:R-:W-:-:S12]  /*8f80*/  BSSY.RECONVERGENT B0, `(.L_x_144) ;  /* 0x0000009000007945 */ /* 0x000fd80003800200 */
[----:B------:R-:W-:Y:S05]  /*8f90*/  @P0 BRA `(.L_x_146) ;  /* 0x0000000000140947 */ /* 0x000fea0003800000 */
[----:B------:R-:W3:Y:S02]  /*8fa0*/  LDCU.64 UR4, c[0x0][0x888] ;  /* 0x00011100ff0477ac */ /* 0x000ee40008000a00 */
[----:B---3--:R-:W-:-:S04]  /*8fb0*/  ISETP.NE.U32.AND P0, PT, RZ, UR4, PT ;  /* 0x00000004ff007c0c */ /* 0x008fc8000bf05070 */
[----:B------:R-:W-:-:S13]  /*8fc0*/  ISETP.NE.AND.EX P0, PT, RZ, UR5, PT, P0 ;  /* 0x00000005ff007c0c */ /* 0x000fda000bf05300 */
[----:B------:R-:W-:Y:S05]  /*8fd0*/  @!P0 EXIT ;  /* 0x000000000000894d */ /* 0x000fea0003800000 */
[----:B------:R-:W-:Y:S05]  /*8fe0*/  BRA `(.L_x_147) ;  /* 0x0000000000087947 */ /* 0x000fea0003800000 */
.L_x_146:
[----:B------:R-:W-:-:S13]  /*8ff0*/  FSETP.NEU.AND P0, PT, R27, RZ, PT ;  /* 0x000000ff1b00720b */ /* 0x000fda0003f0d000 */
[----:B------:R-:W-:Y:S05]  /*9000*/  @!P0 EXIT ;  /* 0x000000000000894d */ /* 0x000fea0003800000 */
.L_x_147:
[----:B------:R-:W-:Y:S05]  /*9010*/  BSYNC.RECONVERGENT B0 ;  /* 0x0000000000007941 */ /* 0x000fea0003800200 */
.L_x_144:
[----:B------:R-:W-:Y:S01]  /*9020*/  ULEA UR4, UR46, UR43, 0x3 ;  /* 0x0000002b2e047291 */ /* 0x000fe2000f8e18ff */
[----:B------:R-:W-:-:S04]  /*9030*/  DEPBAR.LE SB0, 0x0 ;  /* 0x000080000000791a */ /* 0x000fc80000000000 */
[----:B------:R-:W-:-:S04]  /*9040*/  UIADD3 UR4, UPT, UPT, UR4, 0x50, URZ ;  /* 0x0000005004047890 */ /* 0x000fc8000fffe0ff */
[----:B------:R-:W-:-:S09]  /*9050*/  UPRMT UR4, UR47, 0x654, UR4 ;  /* 0x000006542f047896 */ /* 0x000fd20008000004 */
[----:B------:R-:W-:Y:S01]  /*9060*/  SYNCS.ARRIVE.TRANS64.RED.A1T0 RZ, [UR4], RZ ;  /* 0x000000ffffff79a7 */ /* 0x000fe20008100404 */
[----:B------:R-:W-:Y:S05]  /*9070*/  EXIT ;  /* 0x000000000000794d */ /* 0x000fea0003800000 */
.L_x_24:
[----:B--2---:R2:W3:Y:S02]  /*9080*/  SYNCS.PHASECHK.TRANS64.TRYWAIT P0, [R3+URZ+0xf0], R2 ;  /* 0x0000f002030075a7 */ /* 0x0044e400080011ff */
[----:B---3--:R-:W-:Y:S05]  /*9090*/  @!P0 NANOSLEEP.SYNCS 0x989680 ;  /* 0x009896800000895d */ /* 0x008fea0003900000 */
[----:B------:R-:W3:Y:S02]  /*90a0*/  @!P0 SYNCS.PHASECHK.TRANS64 P0, [R3+URZ+0xf0], R2 ;  /* 0x0000f002030085a7 */ /* 0x000ee400080010ff */
[----:B---3--:R-:W-:Y:S05]  /*90b0*/  @!P0 BRA `(.L_x_24) ;  /* 0xfffffffc00f08947 */ /* 0x008fea000383ffff */
[----:B------:R-:W-:Y:S05]  /*90c0*/  BRA `(.L_x_148) ;  /* 0xffffff88004c7947 */ /* 0x000fea000383ffff */
.L_x_27:
[----:B-1----:R-:W-:-:S07]  /*90d0*/  MOV R0, UR33 ;  /* 0x0000002100007c02 */ /* 0x002fce0008000f00 */
.L_x_149:
[----:B-1----:R1:W2:Y:S02]  /*90e0*/  SYNCS.PHASECHK.TRANS64.TRYWAIT P0, [R0+URZ+0x18], R3 ;  /* 0x00001803000075a7 */ /* 0x0022a400080011ff */
[----:B--2---:R-:W-:Y:S05]  /*90f0*/  @!P0 NANOSLEEP.SYNCS 0x989680 ;  /* 0x009896800000895d */ /* 0x004fea0003900000 */
[----:B------:R-:W2:Y:S02]  /*9100*/  @!P0 SYNCS.PHASECHK.TRANS64 P0, [R0+URZ+0x18], R3 ;  /* 0x00001803000085a7 */ /* 0x000ea400080010ff */
[----:B--2---:R-:W-:Y:S05]  /*9110*/  @!P0 BRA `(.L_x_149) ;  /* 0xfffffffc00f08947 */ /* 0x004fea000383ffff */
[----:B------:R-:W-:Y:S05]  /*9120*/  BRA `(.L_x_26) ;  /* 0xffffff8800a47947 */ /* 0x000fea000383ffff */
.L_x_34:
[----:B-1----:R-:W-:-:S07]  /*9130*/  MOV R0, UR17 ;  /* 0x0000001100007c02 */ /* 0x002fce0008000f00 */
.L_x_150:
[----:B-1----:R1:W2:Y:S02]  /*9140*/  SYNCS.PHASECHK.TRANS64.TRYWAIT P0, [R0+URZ+0x18], R3 ;  /* 0x00001803000075a7 */ /* 0x0022a400080011ff */
[----:B--2---:R-:W-:Y:S05]  /*9150*/  @!P0 NANOSLEEP.SYNCS 0x989680 ;  /* 0x009896800000895d */ /* 0x004fea0003900000 */
[----:B------:R-:W2:Y:S02]  /*9160*/  @!P0 SYNCS.PHASECHK.TRANS64 P0, [R0+URZ+0x18], R3 ;  /* 0x00001803000085a7 */ /* 0x000ea400080010ff */
[----:B--2---:R-:W-:Y:S05]  /*9170*/  @!P0 BRA `(.L_x_150) ;  /* 0xfffffffc00f08947 */ /* 0x004fea000383ffff */
[----:B------:R-:W-:Y:S05]  /*9180*/  BRA `(.L_x_33) ;  /* 0xffffff8c00647947 */ /* 0x000fea000383ffff */
.L_x_39:
[----:B-1----:R1:W2:Y:S02]  /*9190*/  SYNCS.PHASECHK.TRANS64.TRYWAIT P0, [R3+URZ+0x80], R0 ;  /* 0x00008000030075a7 */ /* 0x0022a400080011ff */
[----:B--2---:R-:W-:Y:S05]  /*91a0*/  @!P0 NANOSLEEP.SYNCS 0x989680 ;  /* 0x009896800000895d */ /* 0x004fea0003900000 */
[----:B------:R-:W2:Y:S02]  /*91b0*/  @!P0 SYNCS.PHASECHK.TRANS64 P0, [R3+URZ+0x80], R0 ;  /* 0x00008000030085a7 */ /* 0x000ea400080010ff */
[----:B--2---:R-:W-:Y:S05]  /*91c0*/  @!P0 BRA `(.L_x_39) ;  /* 0xfffffffc00f08947 */ /* 0x004fea000383ffff */
[----:B------:R-:W-:Y:S05]  /*91d0*/  BRA `(.L_x_151) ;  /* 0xffffff90000c7947 */ /* 0x000fea000383ffff */
.L_x_43:
[----:B-1----:R-:W-:-:S07]  /*91e0*/  MOV R0, UR4 ;  /* 0x0000000400007c02 */ /* 0x002fce0008000f00 */
.L_x_152:
[----:B-1----:R1:W2:Y:S02]  /*91f0*/  SYNCS.PHASECHK.TRANS64.TRYWAIT P0, [R0+URZ], R3 ;  /* 0x00000003000075a7 */ /* 0x0022a400080011ff */
[----:B--2---:R-:W-:Y:S05]  /*9200*/  @!P0 NANOSLEEP.SYNCS 0x989680 ;  /* 0x009896800000895d */ /* 0x004fea0003900000 */
[----:B------:R-:W2:Y:S02]  /*9210*/  @!P0 SYNCS.PHASECHK.TRANS64 P0, [R0+URZ], R3 ;  /* 0x00000003000085a7 */ /* 0x000ea400080010ff */
[----:B--2---:R-:W-:Y:S05]  /*9220*/  @!P0 BRA `(.L_x_152) ;  /* 0xfffffffc00f08947 */ /* 0x004fea000383ffff */
[----:B------:R-:W-:Y:S05]  /*9230*/  BRA `(.L_x_153) ;  /* 0xffffff9400b47947 */ /* 0x000fea000383ffff */
.L_x_44:
[----:B------:R-:W-:-:S07]  /*9240*/  MOV R0, UR5 ;  /* 0x0000000500007c02 */ /* 0x000fce0008000f00 */
.L_x_154:
[----:B-1----:R1:W2:Y:S02]  /*9250*/  SYNCS.PHASECHK.TRANS64.TRYWAIT P0, [R0+URZ], R3 ;  /* 0x00000003000075a7 */ /* 0x0022a400080011ff */
[----:B--2---:R-:W-:Y:S05]  /*9260*/  @!P0 NANOSLEEP.SYNCS 0x989680 ;  /* 0x009896800000895d */ /* 0x004fea0003900000 */
[----:B------:R-:W2:Y:S02]  /*9270*/  @!P0 SYNCS.PHASECHK.TRANS64 P0, [R0+URZ], R3 ;  /* 0x00000003000085a7 */ /* 0x000ea400080010ff */
[----:B--2---:R-:W-:Y:S05]  /*9280*/  @!P0 BRA `(.L_x_154) ;  /* 0xfffffffc00f08947 */ /* 0x004fea000383ffff */
[----:B------:R-:W-:Y:S05]  /*9290*/  BRA `(.L_x_155) ;  /* 0xffffff9400c07947 */ /* 0x000fea000383ffff */
.L_x_47:
[----:B-1----:R1:W2:Y:S02]  /*92a0*/  SYNCS.PHASECHK.TRANS64.TRYWAIT P0, [R2+URZ+0xe0], R5 ;  /* 0x0000e005020075a7 */ /* 0x0022a400080011ff */
[----:B--2---:R-:W-:Y:S05]  /*92b0*/  @!P0 NANOSLEEP.SYNCS 0x989680 ;  /* 0x009896800000895d */ /* 0x004fea0003900000 */
[----:B------:R-:W2:Y:S02]  /*92c0*/  @!P0 SYNCS.PHASECHK.TRANS64 P0, [R2+URZ+0xe0], R5 ;  /* 0x0000e005020085a7 */ /* 0x000ea400080010ff */
[----:B--2---:R-:W-:Y:S05]  /*92d0*/  @!P0 BRA `(.L_x_47) ;  /* 0xfffffffc00f08947 */ /* 0x004fea000383ffff */
[----:B------:R-:W-:Y:S05]  /*92e0*/  BRA `(.L_x_156) ;  /* 0xffffff98001c7947 */ /* 0x000fea000383ffff */
.L_x_48:
[----:B------:R-:W-:-:S07]  /*92f0*/  MOV R2, UR4 ;  /* 0x0000000400027c02 */ /* 0x000fce0008000f00 */
.L_x_157:
[----:B-1----:R1:W2:Y:S02]  /*9300*/  SYNCS.PHASECHK.TRANS64.TRYWAIT P0, [R2+URZ+0x90], R5 ;  /* 0x00009005020075a7 */ /* 0x0022a400080011ff */
[----:B--2---:R-:W-:Y:S05]  /*9310*/  @!P0 NANOSLEEP.SYNCS 0x989680 ;  /* 0x009896800000895d */ /* 0x004fea0003900000 */
[----:B------:R-:W2:Y:S02]  /*9320*/  @!P0 SYNCS.PHASECHK.TRANS64 P0, [R2+URZ+0x90], R5 ;  /* 0x00009005020085a7 */ /* 0x000ea400080010ff */
[----:B--2---:R-:W-:Y:S05]  /*9330*/  @!P0 BRA `(.L_x_157) ;  /* 0xfffffffc00f08947 */ /* 0x004fea000383ffff */
[----:B------:R-:W-:Y:S05]  /*9340*/  BRA `(.L_x_158) ;  /* 0xffffff98002c7947 */ /* 0x000fea000383ffff */
.L_x_49:
[----:B-1----:R1:W2:Y:S02]  /*9350*/  SYNCS.PHASECHK.TRANS64.TRYWAIT P1, [R2+URZ+0x80], R5 ;  /* 0x00008005020075a7 */ /* 0x0022a400080211ff */
[----:B--2---:R-:W-:Y:S05]  /*9360*/  @!P1 NANOSLEEP.SYNCS 0x989680 ;  /* 0x009896800000995d */ /* 0x004fea0003900000 */
[----:B------:R-:W2:Y:S02]  /*9370*/  @!P1 SYNCS.PHASECHK.TRANS64 P1, [R2+URZ+0x80], R5 ;  /* 0x00008005020095a7 */ /* 0x000ea400080210ff */
[----:B--2---:R-:W-:Y:S05]  /*9380*/  @!P1 BRA `(.L_x_49) ;  /* 0xfffffffc00f09947 */ /* 0x004fea000383ffff */
[----:B------:R-:W-:Y:S05]  /*9390*/  BRA `(.L_x_159) ;  /* 0xffffff98005c7947 */ /* 0x000fea000383ffff */
.L_x_52:
[----:B------:R-:W-:-:S07]  /*93a0*/  MOV R0, UR4 ;  /* 0x0000000400007c02 */ /* 0x000fce0008000f00 */
.L_x_160:
[----:B-1----:R1:W2:Y:S02]  /*93b0*/  SYNCS.PHASECHK.TRANS64.TRYWAIT P0, [R0+URZ+0x90], R3 ;  /* 0x00009003000075a7 */ /* 0x0022a400080011ff */
[----:B--2---:R-:W-:Y:S05]  /*93c0*/  @!P0 NANOSLEEP.SYNCS 0x989680 ;  /* 0x009896800000895d */ /* 0x004fea0003900000 */
[----:B------:R-:W2:Y:S02]  /*93d0*/  @!P0 SYNCS.PHASECHK.TRANS64 P0, [R0+URZ+0x90], R3 ;  /* 0x00009003000085a7 */ /* 0x000ea400080010ff */
[----:B--2---:R-:W-:Y:S05]  /*93e0*/  @!P0 BRA `(.L_x_160) ;  /* 0xfffffffc00f08947 */ /* 0x004fea000383ffff */
[----:B------:R-:W-:Y:S05]  /*93f0*/  BRA `(.L_x_51) ;  /* 0xffffff9800b07947 */ /* 0x000fea000383ffff */
.L_x_61:
[----:B-1----:R-:W-:-:S04]  /*9400*/  MOV R0, UR5 ;  /* 0x0000000500007c02 */ /* 0x002fc80008000f00 */
[----:B------:R1:W2:Y:S03]  /*9410*/  SYNCS.PHASECHK.TRANS64.TRYWAIT P0, [R0+URZ+0x8], R7 ;  /* 0x00000807000075a7 */ /* 0x0002a600080011ff */
[----:B--2---:R-:W-:Y:S05]  /*9420*/  @!P0 NANOSLEEP.SYNCS 0x989680 ;  /* 0x009896800000895d */ /* 0x004fea0003900000 */
[----:B------:R-:W2:Y:S02]  /*9430*/  @!P0 SYNCS.PHASECHK.TRANS64 P0, [R0+URZ+0x8], R7 ;  /* 0x00000807000085a7 */ /* 0x000ea400080010ff */
[----:B--2---:R-:W-:Y:S05]  /*9440*/  @!P0 BRA `(.L_x_61) ;  /* 0xfffffffc00ec8947 */ /* 0x004fea000383ffff */
[----:B------:R-:W-:Y:S05]  /*9450*/  BRA `(.L_x_60) ;  /* 0xffffff9c00647947 */ /* 0x000fea000383ffff */
.L_x_63:
[----:B------:R-:W-:Y:S01]  /*9460*/  BSSY B0, `(.L_x_161) ;  /* 0x0000006000007945 */ /* 0x000fe20003800000 */
[----:B------:R-:W-:-:S07]  /*9470*/  MOV R15, 0xffffffff ;  /* 0xffffffff000f7802 */ /* 0x000fce0000000f00 */
[----:B-1---5:R-:W-:Y:S05]  /*9480*/  WARPSYNC.COLLECTIVE R15, `(.L_x_162) ;  /* 0x000000000f0c7348 */ /* 0x022fea0003c00000 */
[----:B------:R-:W-:Y:S02]  /*9490*/  ELECT P6, UR79, PT ;  /* 0x00000000004f782f */ /* 0x000fe400038c0000 */
[----:B------:R-:W-:Y:S01]  /*94a0*/  MOV R14, UR79 ;  /* 0x0000004f000e7c02 */ /* 0x000fe20008000f00 */
[----:B-1---5:R-:W-:Y:S10]  /*94b0*/  ENDCOLLECTIVE ;  /* 0x000000000000791b */ /* 0x022ff40003800000 */
.L_x_162:
[----:B------:R-:W-:Y:S05]  /*94c0*/  BSYNC B0 ;  /* 0x0000000000007941 */ /* 0x000fea0003800000 */
.L_x_161:
[----:B------:R-:W-:Y:S01]  /*94d0*/  PLOP3.LUT P0, PT, P6, PT, PT, 0x80, 0x8 ;  /* 0x000000000008781c */ /* 0x000fe2000370f070 */
[----:B------:R-:W-:-:S12]  /*94e0*/  BRA `(.L_x_163) ;  /* 0xffffff9c00907947 */ /* 0x000fd8000383ffff */
.L_x_65:
[----:B-1----:R-:W-:-:S04]  /*94f0*/  MOV R0, UR5 ;  /* 0x0000000500007c02 */ /* 0x002fc80008000f00 */
[----:B------:R1:W2:Y:S03]  /*9500*/  SYNCS.PHASECHK.TRANS64.TRYWAIT P0, [R0+URZ+0x8], R5 ;  /* 0x00000805000075a7 */ /* 0x0002a600080011ff */
[----:B--2---:R-:W-:Y:S05]  /*9510*/  @!P0 NANOSLEEP.SYNCS 0x989680 ;  /* 0x009896800000895d */ /* 0x004fea0003900000 */
[----:B------:R-:W2:Y:S02]  /*9520*/  @!P0 SYNCS.PHASECHK.TRANS64 P0, [R0+URZ+0x8], R5 ;  /* 0x00000805000085a7 */ /* 0x000ea400080010ff */
[----:B--2---:R-:W-:Y:S05]  /*9530*/  @!P0 BRA `(.L_x_65) ;  /* 0xfffffffc00ec8947 */ /* 0x004fea000383ffff */
[----:B------:R-:W-:Y:S05]  /*9540*/  BRA `(.L_x_64) ;  /* 0xffffff9c00947947 */ /* 0x000fea000383ffff */
.L_x_66:
[----:B-1----:R1:W2:Y:S02]  /*9550*/  SYNCS.PHASECHK.TRANS64.TRYWAIT P0, [R0+URZ+0x80], R5 ;  /* 0x00008005000075a7 */ /* 0x0022a400080011ff */
[----:B--2---:R-:W-:Y:S05]  /*9560*/  @!P0 NANOSLEEP.SYNCS 0x989680 ;  /* 0x009896800000895d */ /* 0x004fea0003900000 */
[----:B------:R-:W2:Y:S02]  /*9570*/  @!P0 SYNCS.PHASECHK.TRANS64 P0, [R0+URZ+0x80], R5 ;  /* 0x00008005000085a7 */ /* 0x000ea400080010ff */
[----:B--2---:R-:W-:Y:S05]  /*9580*/  @!P0 BRA `(.L_x_66) ;  /* 0xfffffffc00f08947 */ /* 0x004fea000383ffff */
[----:B------:R-:W-:Y:S05]  /*9590*/  BRA `(.L_x_164) ;  /* 0xffffffa000807947 */ /* 0x000fea000383ffff */
.L_x_68:
[----:B------:R-:W-:-:S07]  /*95a0*/  MOV R0, UR31 ;  /* 0x0000001f00007c02 */ /* 0x000fce0008000f00 */
.L_x_165:
[----:B-1----:R1:W2:Y:S02]  /*95b0*/  SYNCS.PHASECHK.TRANS64.TRYWAIT P0, [R0+URZ+0xc0], R5 ;  /* 0x0000c005000075a7 */ /* 0x0022a400080011ff */
[----:B--2---:R-:W-:Y:S05]  /*95c0*/  @!P0 NANOSLEEP.SYNCS 0x989680 ;  /* 0x009896800000895d */ /* 0x004fea0003900000 */
[----:B------:R-:W2:Y:S02]  /*95d0*/  @!P0 SYNCS.PHASECHK.TRANS64 P0, [R0+URZ+0xc0], R5 ;  /* 0x0000c005000085a7 */ /* 0x000ea400080010ff */
[----:B--2---:R-:W-:Y:S05]  /*95e0*/  @!P0 BRA `(.L_x_165) ;  /* 0xfffffffc00f08947 */ /* 0x004fea000383ffff */
[----:B------:R-:W-:Y:S05]  /*95f0*/  BRA `(.L_x_166) ;  /* 0xffffffa000cc7947 */ /* 0x000fea000383ffff */
.L_x_71:
[----:B------:R-:W-:Y:S07]  /*9600*/  MOV R0, UR5 ;  /* 0x0000000500007c02 */ /* 0x000fee0008000f00 */
.L_x_167:
[----:B-1----:R1:W2:Y:S02]  /*9610*/  SYNCS.PHASECHK.TRANS64.TRYWAIT P0, [R0+URZ], R5 ;  /* 0x00000005000075a7 */ /* 0x0022a400080011ff */
[----:B--2---:R-:W-:Y:S05]  /*9620*/  @!P0 NANOSLEEP.SYNCS 0x989680 ;  /* 0x009896800000895d */ /* 0x004fea0003900000 */
[----:B------:R-:W2:Y:S02]  /*9630*/  @!P0 SYNCS.PHASECHK.TRANS64 P0, [R0+URZ], R5 ;  /* 0x00000005000085a7 */ /* 0x000ea400080010ff */
[----:B--2---:R-:W-:Y:S05]  /*9640*/  @!P0 BRA `(.L_x_167) ;  /* 0xfffffffc00f08947 */ /* 0x004fea000383ffff */
[----:B------:R-:W-:Y:S05]  /*9650*/  BRA `(.L_x_70) ;  /* 0xffffffa000e07947 */ /* 0x000fea000383ffff */
.L_x_75:
[----:B-1----:R-:W-:-:S07]  /*9660*/  MOV R0, UR4 ;  /* 0x0000000400007c02 */ /* 0x002fce0008000f00 */
.L_x_168:
[----:B-1----:R1:W2:Y:S02]  /*9670*/  SYNCS.PHASECHK.TRANS64.TRYWAIT P0, [R0+URZ], R3 ;  /* 0x00000003000075a7 */ /* 0x0022a400080011ff */
[----:B--2---:R-:W-:Y:S05]  /*9680*/  @!P0 NANOSLEEP.SYNCS 0x989680 ;  /* 0x009896800000895d */ /* 0x004fea0003900000 */
[----:B------:R-:W2:Y:S02]  /*9690*/  @!P0 SYNCS.PHASECHK.TRANS64 P0, [R0+URZ], R3 ;  /* 0x00000003000085a7 */ /* 0x000ea400080010ff */
[----:B--2---:R-:W-:Y:S05]  /*96a0*/  @!P0 BRA `(.L_x_168) ;  /* 0xfffffffc00f08947 */ /* 0x004fea000383ffff */
[----:B------:R-:W-:Y:S05]  /*96b0*/  BRA `(.L_x_169) ;  /* 0xffffffa400d47947 */ /* 0x000fea000383ffff */
.L_x_76:
[----:B------:R-:W-:-:S07]  /*96c0*/  MOV R0, UR5 ;  /* 0x0000000500007c02 */ /* 0x000fce0008000f00 */
.L_x_170:
[----:B-1----:R1:W2:Y:S02]  /*96d0*/  SYNCS.PHASECHK.TRANS64.TRYWAIT P0, [R0+URZ], R3 ;  /* 0x00000003000075a7 */ /* 0x0022a400080011ff */
[----:B--2---:R-:W-:Y:S05]  /*96e0*/  @!P0 NANOSLEEP.SYNCS 0x989680 ;  /* 0x009896800000895d */ /* 0x004fea0003900000 */
[----:B------:R-:W2:Y:S02]  /*96f0*/  @!P0 SYNCS.PHASECHK.TRANS64 P0, [R0+URZ], R3 ;  /* 0x00000003000085a7 */ /* 0x000ea400080010ff */
[----:B--2---:R-:W-:Y:S05]  /*9700*/  @!P0 BRA `(.L_x_170) ;  /* 0xfffffffc00f08947 */ /* 0x004fea000383ffff */
[----:B------:R-:W-:Y:S05]  /*9710*/  BRA `(.L_x_171) ;  /* 0xffffffa400e07947 */ /* 0x000fea000383ffff */
.L_x_77:
[----:B------:R-:W-:-:S07]  /*9720*/  MOV R0, UR5 ;  /* 0x0000000500007c02 */ /* 0x000fce0008000f00 */
.L_x_172:
[----:B-1----:R1:W2:Y:S02]  /*9730*/  SYNCS.PHASECHK.TRANS64.TRYWAIT P0, [R0+URZ], R3 ;  /* 0x00000003000075a7 */ /* 0x0022a400080011ff */
[----:B--2---:R-:W-:Y:S05]  /*9740*/  @!P0 NANOSLEEP.SYNCS 0x989680 ;  /* 0x009896800000895d */ /* 0x004fea0003900000 */
[----:B------:R-:W2:Y:S02]  /*9750*/  @!P0 SYNCS.PHASECHK.TRANS64 P0, [R0+URZ], R3 ;  /* 0x00000003000085a7 */ /* 0x000ea400080010ff */
[----:B--2---:R-:W-:Y:S05]  /*9760*/  @!P0 BRA `(.L_x_172) ;  /* 0xfffffffc00f08947 */ /* 0x004fea000383ffff */
[----:B------:R-:W-:Y:S05]  /*9770*/  BRA `(.L_x_173) ;  /* 0xffffffa400ec7947 */ /* 0x000fea000383ffff */
.L_x_80:
[----:B------:R-:W-:-:S07]  /*9780*/  MOV R0, UR26 ;  /* 0x0000001a00007c02 */ /* 0x000fce0008000f00 */
.L_x_174:
[----:B-1----:R1:W2:Y:S02]  /*9790*/  SYNCS.PHASECHK.TRANS64.TRYWAIT P1, [R0+URZ+0x100], R3 ;  /* 0x00010003000075a7 */ /* 0x0022a400080211ff */
[----:B--2---:R-:W-:Y:S05]  /*97a0*/  @!P1 NANOSLEEP.SYNCS 0x989680 ;  /* 0x009896800000995d */ /* 0x004fea0003900000 */
[----:B------:R-:W2:Y:S02]  /*97b0*/  @!P1 SYNCS.PHASECHK.TRANS64 P1, [R0+URZ+0x100], R3 ;  /* 0x00010003000095a7 */ /* 0x000ea400080210ff */
[----:B--2---:R-:W-:Y:S05]  /*97c0*/  @!P1 BRA `(.L_x_174) ;  /* 0xfffffffc00f09947 */ /* 0x004fea000383ffff */
[----:B------:R-:W-:Y:S05]  /*97d0*/  BRA `(.L_x_175) ;  /* 0xffffffa800387947 */ /* 0x000fea000383ffff */
.L_x_85:
[----:B--2---:R2:W3:Y:S02]  /*97e0*/  SYNCS.PHASECHK.TRANS64.TRYWAIT P0, [R12+URZ+0x80], R9 ;  /* 0x000080090c0075a7 */ /* 0x0044e400080011ff */
[----:B---3--:R-:W-:Y:S05]  /*97f0*/  @!P0 NANOSLEEP.SYNCS 0x989680 ;  /* 0x009896800000895d */ /* 0x008fea0003900000 */
[----:B------:R-:W3:Y:S02]  /*9800*/  @!P0 SYNCS.PHASECHK.TRANS64 P0, [R12+URZ+0x80], R9 ;  /* 0x000080090c0085a7 */ /* 0x000ee400080010ff */
[----:B---3--:R-:W-:Y:S05]  /*9810*/  @!P0 BRA `(.L_x_85) ;  /* 0xfffffffc00f08947 */ /* 0x008fea000383ffff */
[----:B------:R-:W-:Y:S05]  /*9820*/  BRA `(.L_x_176) ;  /* 0xffffffac00607947 */ /* 0x000fea000383ffff */
.L_x_88:
[----:B------:R-:W-:Y:S07]  /*9830*/  MOV R0, UR21 ;  /* 0x0000001500007c02 */ /* 0x000fee0008000f00 */
.L_x_177:
[----:B--2---:R2:W3:Y:S02]  /*9840*/  SYNCS.PHASECHK.TRANS64.TRYWAIT P2, [R0+URZ+0x78], R11 ;  /* 0x0000780b000075a7 */ /* 0x0044e400080411ff */
[----:B---3--:R-:W-:Y:S05]  /*9850*/  @!P2 NANOSLEEP.SYNCS 0x989680 ;  /* 0x009896800000a95d */ /* 0x008fea0003900000 */
[----:B------:R-:W3:Y:S02]  /*9860*/  @!P2 SYNCS.PHASECHK.TRANS64 P2, [R0+URZ+0x78], R11 ;  /* 0x0000780b0000a5a7 */ /* 0x000ee400080410ff */
[----:B---3--:R-:W-:Y:S05]  /*9870*/  @!P2 BRA `(.L_x_177) ;  /* 0xfffffffc00f0a947 */ /* 0x008fea000383ffff */
[----:B------:R-:W-:Y:S05]  /*9880*/  BRA `(.L_x_87) ;  /* 0xffffffb000c87947 */ /* 0x000fea000383ffff */
.L_x_91:
[----:B--2---:R-:W-:Y:S07]  /*9890*/  MOV R0, UR21 ;  /* 0x0000001500007c02 */ /* 0x004fee0008000f00 */
.L_x_178:
[----:B--2---:R2:W3:Y:S02]  /*98a0*/  SYNCS.PHASECHK.TRANS64.TRYWAIT P0, [R0+URZ+0x50], R9 ;  /* 0x00005009000075a7 */ /* 0x0044e400080011ff */
[----:B---3--:R-:W-:Y:S05]  /*98b0*/  @!P0 NANOSLEEP.SYNCS 0x989680 ;  /* 0x009896800000895d */ /* 0x008fea0003900000 */
[----:B------:R-:W3:Y:S02]  /*98c0*/  @!P0 SYNCS.PHASECHK.TRANS64 P0, [R0+URZ+0x50], R9 ;  /* 0x00005009000085a7 */ /* 0x000ee400080010ff */
[----:B---3--:R-:W-:Y:S05]  /*98d0*/  @!P0 BRA `(.L_x_178) ;  /* 0xfffffffc00f08947 */ /* 0x008fea000383ffff */
[----:B------:R-:W-:Y:S05]  /*98e0*/  BRA `(.L_x_179) ;  /* 0xffffffb400247947 */ /* 0x000fea000383ffff */
.L_x_92:
[----:B------:R-:W-:Y:S07]  /*98f0*/  MOV R0, UR21 ;  /* 0x0000001500007c02 */ /* 0x000fee0008000f00 */
.L_x_180:
[----:B--2---:R2:W3:Y:S02]  /*9900*/  SYNCS.PHASECHK.TRANS64.TRYWAIT P0, [R0+URZ+0x58], R9 ;  /* 0x00005809000075a7 */ /* 0x0044e400080011ff */
[----:B---3--:R-:W-:Y:S05]  /*9910*/  @!P0 NANOSLEEP.SYNCS 0x989680 ;  /* 0x009896800000895d */ /* 0x008fea0003900000 */
[----:B------:R-:W3:Y:S02]  /*9920*/  @!P0 SYNCS.PHASECHK.TRANS64 P0, [R0+URZ+0x58], R9 ;  /* 0x00005809000085a7 */ /* 0x000ee400080010ff */
[----:B---3--:R-:W-:Y:S05]  /*9930*/  @!P0 BRA `(.L_x_180) ;  /* 0xfffffffc00f08947 */ /* 0x008fea000383ffff */
[----:B------:R-:W-:Y:S05]  /*9940*/  BRA `(.L_x_181) ;  /* 0xffffffb400807947 */ /* 0x000fea000383ffff */
.L_x_93:
[----:B------:R-:W-:Y:S07]  /*9950*/  MOV R0, UR21 ;  /* 0x0000001500007c02 */ /* 0x000fee0008000f00 */
.L_x_182:
[----:B--2---:R2:W3:Y:S02]  /*9960*/  SYNCS.PHASECHK.TRANS64.TRYWAIT P0, [R0+URZ+0x60], R9 ;  /* 0x00006009000075a7 */ /* 0x0044e400080011ff */
[----:B---3--:R-:W-:Y:S05]  /*9970*/  @!P0 NANOSLEEP.SYNCS 0x989680 ;  /* 0x009896800000895d */ /* 0x008fea0003900000 */
[----:B------:R-:W3:Y:S02]  /*9980*/  @!P0 SYNCS.PHASECHK.TRANS64 P0, [R0+URZ+0x60], R9 ;  /* 0x00006009000085a7 */ /* 0x000ee400080010ff */
[----:B---3--:R-:W-:Y:S05]  /*9990*/  @!P0 BRA `(.L_x_182) ;  /* 0xfffffffc00f08947 */ /* 0x008fea000383ffff */
[----:B------:R-:W-:Y:S05]  /*99a0*/  BRA `(.L_x_183) ;  /* 0xffffffb400dc7947 */ /* 0x000fea000383ffff */
.L_x_94:
[----:B------:R-:W-:Y:S07]  /*99b0*/  MOV R0, UR21 ;  /* 0x0000001500007c02 */ /* 0x000fee0008000f00 */
.L_x_184:
[----:B--2---:R2:W3:Y:S02]  /*99c0*/  SYNCS.PHASECHK.TRANS64.TRYWAIT P0, [R0+URZ+0x68], R9 ;  /* 0x00006809000075a7 */ /* 0x0044e400080011ff */
[----:B---3--:R-:W-:Y:S05]  /*99d0*/  @!P0 NANOSLEEP.SYNCS 0x989680 ;  /* 0x009896800000895d */ /* 0x008fea0003900000 */
[----:B------:R-:W3:Y:S02]  /*99e0*/  @!P0 SYNCS.PHASECHK.TRANS64 P0, [R0+URZ+0x68], R9 ;  /* 0x00006809000085a7 */ /* 0x000ee400080010ff */
[----:B---3--:R-:W-:Y:S05]  /*99f0*/  @!P0 BRA `(.L_x_184) ;  /* 0xfffffffc00f08947 */ /* 0x008fea000383ffff */
[----:B------:R-:W-:Y:S05]  /*9a00*/  BRA `(.L_x_185) ;  /* 0xffffffb800387947 */ /* 0x000fea000383ffff */
.L_x_96:
[----:B------:R-:W-:-:S07]  /*9a10*/  MOV R0, UR21 ;  /* 0x0000001500007c02 */ /* 0x000fce0008000f00 */
.L_x_186:
[----:B--2---:R2:W4:Y:S02]  /*9a20*/  SYNCS.PHASECHK.TRANS64.TRYWAIT P0, [R0+URZ+0x50], R3 ;  /* 0x00005003000075a7 */ /* 0x00452400080011ff */
[----:B----4-:R-:W-:Y:S05]  /*9a30*/  @!P0 NANOSLEEP.SYNCS 0x989680 ;  /* 0x009896800000895d */ /* 0x010fea0003900000 */
[----:B------:R-:W4:Y:S02]  /*9a40*/  @!P0 SYNCS.PHASECHK.TRANS64 P0, [R0+URZ+0x50], R3 ;  /* 0x00005003000085a7 */ /* 0x000f2400080010ff */
[----:B----4-:R-:W-:Y:S05]  /*9a50*/  @!P0 BRA `(.L_x_186) ;  /* 0xfffffffc00f08947 */ /* 0x010fea000383ffff */
[----:B------:R-:W-:Y:S05]  /*9a60*/  BRA `(.L_x_187) ;  /* 0xffffffb800c47947 */ /* 0x000fea000383ffff */
.L_x_97:
[----:B--2---:R-:W-:-:S07]  /*9a70*/  MOV R0, UR21 ;  /* 0x0000001500007c02 */ /* 0x004fce0008000f00 */
.L_x_188:
[----:B--2---:R2:W4:Y:S02]  /*9a80*/  SYNCS.PHASECHK.TRANS64.TRYWAIT P0, [R0+URZ+0x58], R3 ;  /* 0x00005803000075a7 */ /* 0x00452400080011ff */
[----:B----4-:R-:W-:Y:S05]  /*9a90*/  @!P0 NANOSLEEP.SYNCS 0x989680 ;  /* 0x009896800000895d */ /* 0x010fea0003900000 */
[----:B------:R-:W4:Y:S02]  /*9aa0*/  @!P0 SYNCS.PHASECHK.TRANS64 P0, [R0+URZ+0x58], R3 ;  /* 0x00005803000085a7 */ /* 0x000f2400080010ff */
[----:B----4-:R-:W-:Y:S05]  /*9ab0*/  @!P0 BRA `(.L_x_188) ;  /* 0xfffffffc00f08947 */ /* 0x010fea000383ffff */
[----:B------:R-:W-:Y:S05]  /*9ac0*/  BRA `(.L_x_189) ;  /* 0xffffffb800b47947 */ /* 0x000fea000383ffff */
.L_x_98:
[----:B--2---:R-:W-:-:S07]  /*9ad0*/  MOV R0, UR21 ;  /* 0x0000001500007c02 */ /* 0x004fce0008000f00 */
.L_x_190:
[----:B--2---:R2:W4:Y:S02]  /*9ae0*/  SYNCS.PHASECHK.TRANS64.TRYWAIT P0, [R0+URZ+0x60], R3 ;  /* 0x00006003000075a7 */ /* 0x00452400080011ff */
[----:B----4-:R-:W-:Y:S05]  /*9af0*/  @!P0 NANOSLEEP.SYNCS 0x989680 ;  /* 0x009896800000895d */ /* 0x010fea0003900000 */
[----:B------:R-:W4:Y:S02]  /*9b00*/  @!P0 SYNCS.PHASECHK.TRANS64 P0, [R0+URZ+0x60], R3 ;  /* 0x00006003000085a7 */ /* 0x000f2400080010ff */
[----:B----4-:R-:W-:Y:S05]  /*9b10*/  @!P0 BRA `(.L_x_190) ;  /* 0xfffffffc00f08947 */ /* 0x010fea000383ffff */
[----:B------:R-:W-:Y:S05]  /*9b20*/  BRA `(.L_x_191) ;  /* 0xffffffb800a47947 */ /* 0x000fea000383ffff */
.L_x_100:
[----:B-1----:R1:W2:Y:S02]  /*9b30*/  SYNCS.PHASECHK.TRANS64.TRYWAIT P0, [R3+URZ+0x80], R0 ;  /* 0x00008000030075a7 */ /* 0x0022a400080011ff */
[----:B--2---:R-:W-:Y:S05]  /*9b40*/  @!P0 NANOSLEEP.SYNCS 0x989680 ;  /* 0x009896800000895d */ /* 0x004fea0003900000 */
[----:B------:R-:W2:Y:S02]  /*9b50*/  @!P0 SYNCS.PHASECHK.TRANS64 P0, [R3+URZ+0x80], R0 ;  /* 0x00008000030085a7 */ /* 0x000ea400080010ff */
[----:B--2---:R-:W-:Y:S05]  /*9b60*/  @!P0 BRA `(.L_x_100) ;  /* 0xfffffffc00f08947 */ /* 0x004fea000383ffff */
[----:B------:R-:W-:Y:S05]  /*9b70*/  BRA `(.L_x_192) ;  /* 0xffffffbc00787947 */ /* 0x000fea000383ffff */
.L_x_111:
[----:B-1----:R-:W-:Y:S04]  /*9b80*/  MOV R2, UR43 ;  /* 0x0000002b00027c02 */ /* 0x002fe80008000f00 */
[----:B------:R1:W2:Y:S03]  /*9b90*/  SYNCS.PHASECHK.TRANS64.TRYWAIT P1, [R2+URZ+0x30], R3 ;  /* 0x00003003020075a7 */ /* 0x0002a600080211ff */
[----:B--2---:R-:W-:Y:S05]  /*9ba0*/  @!P1 NANOSLEEP.SYNCS 0x989680 ;  /* 0x009896800000995d */ /* 0x004fea0003900000 */
[----:B------:R-:W2:Y:S02]  /*9bb0*/  @!P1 SYNCS.PHASECHK.TRANS64 P1, [R2+URZ+0x30], R3 ;  /* 0x00003003020095a7 */ /* 0x000ea400080210ff */
[----:B--2---:R-:W-:Y:S05]  /*9bc0*/  @!P1 BRA `(.L_x_111) ;  /* 0xfffffffc00ec9947 */ /* 0x004fea000383ffff */
[----:B------:R-:W-:Y:S05]  /*9bd0*/  BRA `(.L_x_110) ;  /* 0xffffffc800e87947 */ /* 0x000fea000383ffff */
.L_x_113:
[----:B-1----:R1:W4:Y:S02]  /*9be0*/  SYNCS.PHASECHK.TRANS64.TRYWAIT P0, [R75+URZ+0xa0], R0 ;  /* 0x0000a0004b0075a7 */ /* 0x00232400080011ff */
[----:B----4-:R-:W-:Y:S05]  /*9bf0*/  @!P0 NANOSLEEP.SYNCS 0x989680 ;  /* 0x009896800000895d */ /* 0x010fea0003900000 */
[----:B------:R-:W4:Y:S02]  /*9c00*/  @!P0 SYNCS.PHASECHK.TRANS64 P0, [R75+URZ+0xa0], R0 ;  /* 0x0000a0004b0085a7 */ /* 0x000f2400080010ff */
[----:B----4-:R-:W-:Y:S05]  /*9c10*/  @!P0 BRA `(.L_x_113) ;  /* 0xfffffffc00f08947 */ /* 0x010fea000383ffff */
[----:B------:R-:W-:Y:S05]  /*9c20*/  BRA `(.L_x_112) ;  /* 0xffffffcc00107947 */ /* 0x000fea000383ffff */
.L_x_122:
[----:B-1----:R1:W3:Y:S02]  /*9c30*/  SYNCS.PHASECHK.TRANS64.TRYWAIT P0, [R3+URZ+0x30], R0 ;  /* 0x00003000030075a7 */ /* 0x0022e400080011ff */
[----:B---3--:R-:W-:Y:S05]  /*9c40*/  @!P0 NANOSLEEP.SYNCS 0x989680 ;  /* 0x009896800000895d */ /* 0x008fea0003900000 */
[----:B------:R-:W3:Y:S02]  /*9c50*/  @!P0 SYNCS.PHASECHK.TRANS64 P0, [R3+URZ+0x30], R0 ;  /* 0x00003000030085a7 */ /* 0x000ee400080010ff */
[----:B---3--:R-:W-:Y:S05]  /*9c60*/  @!P0 BRA `(.L_x_122) ;  /* 0xfffffffc00f08947 */ /* 0x008fea000383ffff */
[----:B------:R-:W-:Y:S05]  /*9c70*/  BRA `(.L_x_121) ;  /* 0xffffffd400407947 */ /* 0x000fea000383ffff */
.L_x_130:
[----:B-1----:R1:W3:Y:S02]  /*9c80*/  SYNCS.PHASECHK.TRANS64.TRYWAIT P0, [R0+URZ+0x30], R7 ;  /* 0x00003007000075a7 */ /* 0x0022e400080011ff */
[----:B---3--:R-:W-:Y:S05]  /*9c90*/  @!P0 NANOSLEEP.SYNCS 0x989680 ;  /* 0x009896800000895d */ /* 0x008fea0003900000 */
[----:B------:R-:W3:Y:S02]  /*9ca0*/  @!P0 SYNCS.PHASECHK.TRANS64 P0, [R0+URZ+0x30], R7 ;  /* 0x00003007000085a7 */ /* 0x000ee400080010ff */
[----:B---3--:R-:W-:Y:S05]  /*9cb0*/  @!P0 BRA `(.L_x_130) ;  /* 0xfffffffc00f08947 */ /* 0x008fea000383ffff */
[----:B------:R-:W-:Y:S05]  /*9cc0*/  BRA `(.L_x_129) ;  /* 0xffffffdc00987947 */ /* 0x000fea000383ffff */
.L_x_138:
[----:B-1----:R1:W3:Y:S02]  /*9cd0*/  SYNCS.PHASECHK.TRANS64.TRYWAIT P0, [R0+URZ+0x30], R5 ;  /* 0x00003005000075a7 */ /* 0x0022e400080011ff */
[----:B---3--:R-:W-:Y:S05]  /*9ce0*/  @!P0 NANOSLEEP.SYNCS 0x989680 ;  /* 0x009896800000895d */ /* 0x008fea0003900000 */
[----:B------:R-:W3:Y:S02]  /*9cf0*/  @!P0 SYNCS.PHASECHK.TRANS64 P0, [R0+URZ+0x30], R5 ;  /* 0x00003005000085a7 */ /* 0x000ee400080010ff */
[----:B---3--:R-:W-:Y:S05]  /*9d00*/  @!P0 BRA `(.L_x_138) ;  /* 0xfffffffc00f08947 */ /* 0x008fea000383ffff */
[----:B------:R-:W-:Y:S05]  /*9d10*/  BRA `(.L_x_137) ;  /* 0xffffffe400f07947 */ /* 0x000fea000383ffff */
        .weak           $__internal_0_$__cuda_sm10x_tcgen05_guardrail_trap_col_being_dealloced_not_returned_by_alloc
        .type           $__internal_0_$__cuda_sm10x_tcgen05_guardrail_trap_col_being_dealloced_not_returned_by_alloc,@function
        .size           $__internal_0_$__cuda_sm10x_tcgen05_guardrail_trap_col_being_dealloced_not_returned_by_alloc,($__internal_1_$__cuda_sm10x_tcgen05_guardrail_trap_phase_invalid_during_alloc - $__internal_0_$__cuda_sm10x_tcgen05_guardrail_trap_col_being_dealloced_not_returned_by_alloc)
$__internal_0_$__cuda_sm10x_tcgen05_guardrail_trap_col_being_dealloced_not_returned_by_alloc:
[----:B------:R-:W-:Y:S05]  /*9d20*/  BPT.TRAP 0x1 ;  /* 0x000000040000795c */ /* 0x000fea0000300000 */
[----:B------:R-:W-:-:S04]  /*9d30*/  HFMA2 R3, -RZ, RZ, 0, 0 ;  /* 0x00000000ff037431 */ /* 0x000fc800000001ff */
[----:B------:R-:W-:Y:S05]  /*9d40*/  RET.REL.NODEC R2 `(_ZN7cutlass13device_kernelINS_4gemm6kernel13GemmUniversalIN4cute5tupleIJiiiiEEENS1_10collective13CollectiveMmaINS1_35MainloopSm100TmaUmmaWarpSpecializedILi3ELi2ELi4ENS5_IJNS4_1CILi2EEESB_NSA_ILi1EEEEEEEENS5_IJNSA_ILi128EEESF_NSA_ILi32EEEEEENS_10tfloat32_tENS5_IJlSC_lEEESI_SJ_NS4_8TiledMMAINS4_8MMA_AtomIJNS4_23SM100_MMA_TF32_2x1SM_SSISI_SI_fLi128ELi128ELNS4_4UMMA5MajorE0ELSO_0ELNSN_7ScaleInE0ELSP_0EEEEEENS4_6LayoutINS5_IJSC_SC_SC_EEENS5_IJNSA_ILi0EEESU_SU_EEEEENS5_IJNS4_10UnderscoreESX_SX_EEEEENS4_28SM100_TMA_2SM_LOAD_MULTICASTENS4_14ComposedLayoutINS4_7SwizzleILi3ELi4ELi3EEENS4_18smem_ptr_flag_bitsILi32EEENSS_INS5_IJNSA_ILi8EEESG_EEENS5_IJSG_SC_EEEEEEEvNS4_8identityENS4_18SM100_TMA_2SM_LOADES1A_vS1B_EENS_8epilogue10collective18CollectiveEpilogueINS1E_23Sm100TmaWarpSpecializedILi4ELi2ELi16ELb1ELb0EEEJNS5_IJNSA_ILi64EEESF_SG_EEENS5_IJNSS_IS1J_SC_EENSS_INS5_IJNSA_ILi16EEESB_EEENS5_IJSC_S1J_EEEEEEEESI_SJ_SI_SJ_NS1E_6fusion15FusionCallbacksIS1I_NS1R_17LinearCombinationISI_fSI_fLNS_15FloatRoundStyleE2EEES1K_S1Q_JEEENS4_5SM1004TMEM4LOAD26SM100_TMEM_LOAD_32dp32b16xENS4_13SM90_TMA_LOADENS11_INS12_ILi2ELi4ELi3EEES15_NSS_INS5_IJS16_S1M_EEENS5_IJS1M_SC_EEEEEEENS4_39AutoVectorizingCopyWithAssumedAlignmentILi128EEENS4_14SM90_TMA_STOREES26_S28_S28_EEEvvEEEEvNT_6ParamsE) ;  /* 0xffffff6002ac7950 */ /* 0x000fea0003c3ffff */
        .weak           $__internal_1_$__cuda_sm10x_tcgen05_guardrail_trap_phase_invalid_during_alloc
        .type           $__internal_1_$__cuda_sm10x_tcgen05_guardrail_trap_phase_invalid_during_alloc,@function
        .size           $__internal_1_$__cuda_sm10x_tcgen05_guardrail_trap_phase_invalid_during_alloc,($__internal_2_$__cuda_sm10x_tcgen05_guardrail_trap_unallocated_columns_being_dealloced - $__internal_1_$__cuda_sm10x_tcgen05_guardrail_trap_phase_invalid_during_alloc)
$__internal_1_$__cuda_sm10x_tcgen05_guardrail_trap_phase_invalid_during_alloc:
[----:B------:R-:W-:Y:S05]  /*9d50*/  BPT.TRAP 0x1 ;  /* 0x000000040000795c */ /* 0x000fea0000300000 */
[----:B------:R-:W-:-:S04]  /*9d60*/  MOV R5, 0x0 ;  /* 0x0000000000057802 */ /* 0x000fc80000000f00 */
[----:B------:R-:W-:Y:S05]  /*9d70*/  RET.REL.NODEC R4 `(_ZN7cutlass13device_kernelINS_4gemm6kernel13GemmUniversalIN4cute5tupleIJiiiiEEENS1_10collective13CollectiveMmaINS1_35MainloopSm100TmaUmmaWarpSpecializedILi3ELi2ELi4ENS5_IJNS4_1CILi2EEESB_NSA_ILi1EEEEEEEENS5_IJNSA_ILi128EEESF_NSA_ILi32EEEEEENS_10tfloat32_tENS5_IJlSC_lEEESI_SJ_NS4_8TiledMMAINS4_8MMA_AtomIJNS4_23SM100_MMA_TF32_2x1SM_SSISI_SI_fLi128ELi128ELNS4_4UMMA5MajorE0ELSO_0ELNSN_7ScaleInE0ELSP_0EEEEEENS4_6LayoutINS5_IJSC_SC_SC_EEENS5_IJNSA_ILi0EEESU_SU_EEEEENS5_IJNS4_10UnderscoreESX_SX_EEEEENS4_28SM100_TMA_2SM_LOAD_MULTICASTENS4_14ComposedLayoutINS4_7SwizzleILi3ELi4ELi3EEENS4_18smem_ptr_flag_bitsILi32EEENSS_INS5_IJNSA_ILi8EEESG_EEENS5_IJSG_SC_EEEEEEEvNS4_8identityENS4_18SM100_TMA_2SM_LOADES1A_vS1B_EENS_8epilogue10collective18CollectiveEpilogueINS1E_23Sm100TmaWarpSpecializedILi4ELi2ELi16ELb1ELb0EEEJNS5_IJNSA_ILi64EEESF_SG_EEENS5_IJNSS_IS1J_SC_EENSS_INS5_IJNSA_ILi16EEESB_EEENS5_IJSC_S1J_EEEEEEEESI_SJ_SI_SJ_NS1E_6fusion15FusionCallbacksIS1I_NS1R_17LinearCombinationISI_fSI_fLNS_15FloatRoundStyleE2EEES1K_S1Q_JEEENS4_5SM1004TMEM4LOAD26SM100_TMEM_LOAD_32dp32b16xENS4_13SM90_TMA_LOADENS11_INS12_ILi2ELi4ELi3EEES15_NSS_INS5_IJS16_S1M_EEENS5_IJS1M_SC_EEEEEEENS4_39AutoVectorizingCopyWithAssumedAlignmentILi128EEENS4_14SM90_TMA_STOREES26_S28_S28_EEEvvEEEEvNT_6ParamsE) ;  /* 0xffffff6004a07950 */ /* 0x000fea0003c3ffff */
        .weak           $__internal_2_$__cuda_sm10x_tcgen05_guardrail_trap_unallocated_columns_being_dealloced
        .type           $__internal_2_$__cuda_sm10x_tcgen05_guardrail_trap_unallocated_columns_being_dealloced,@function
        .size           $__internal_2_$__cuda_sm10x_tcgen05_guardrail_trap_unallocated_columns_being_dealloced,(.L_x_194 - $__internal_2_$__cuda_sm10x_tcgen05_guardrail_trap_unallocated_columns_being_dealloced)
$__internal_2_$__cuda_sm10x_tcgen05_guardrail_trap_unallocated_columns_being_dealloced:
[----:B------:R-:W-:Y:S05]  /*9d80*/  BPT.TRAP 0x1 ;  /* 0x000000040000795c */ /* 0x000fea0000300000 */
[----:B------:R-:W-:-:S04]  /*9d90*/  HFMA2 R3, -RZ, RZ, 0, 0 ;  /* 0x00000000ff037431 */ /* 0x000fc800000001ff */
[----:B------:R-:W-:Y:S05]  /*9da0*/  RET.REL.NODEC R2 `(_ZN7cutlass13device_kernelINS_4gemm6kernel13GemmUniversalIN4cute5tupleIJiiiiEEENS1_10collective13CollectiveMmaINS1_35MainloopSm100TmaUmmaWarpSpecializedILi3ELi2ELi4ENS5_IJNS4_1CILi2EEESB_NSA_ILi1EEEEEEEENS5_IJNSA_ILi128EEESF_NSA_ILi32EEEEEENS_10tfloat32_tENS5_IJlSC_lEEESI_SJ_NS4_8TiledMMAINS4_8MMA_AtomIJNS4_23SM100_MMA_TF32_2x1SM_SSISI_SI_fLi128ELi128ELNS4_4UMMA5MajorE0ELSO_0ELNSN_7ScaleInE0ELSP_0EEEEEENS4_6LayoutINS5_IJSC_SC_SC_EEENS5_IJNSA_ILi0EEESU_SU_EEEEENS5_IJNS4_10UnderscoreESX_SX_EEEEENS4_28SM100_TMA_2SM_LOAD_MULTICASTENS4_14ComposedLayoutINS4_7SwizzleILi3ELi4ELi3EEENS4_18smem_ptr_flag_bitsILi32EEENSS_INS5_IJNSA_ILi8EEESG_EEENS5_IJSG_SC_EEEEEEEvNS4_8identityENS4_18SM100_TMA_2SM_LOADES1A_vS1B_EENS_8epilogue10collective18CollectiveEpilogueINS1E_23Sm100TmaWarpSpecializedILi4ELi2ELi16ELb1ELb0EEEJNS5_IJNSA_ILi64EEESF_SG_EEENS5_IJNSS_IS1J_SC_EENSS_INS5_IJNSA_ILi16EEESB_EEENS5_IJSC_S1J_EEEEEEEESI_SJ_SI_SJ_NS1E_6fusion15FusionCallbacksIS1I_NS1R_17LinearCombinationISI_fSI_fLNS_15FloatRoundStyleE2EEES1K_S1Q_JEEENS4_5SM1004TMEM4LOAD26SM100_TMEM_LOAD_32dp32b16xENS4_13SM90_TMA_LOADENS11_INS12_ILi2ELi4ELi3EEES15_NSS_INS5_IJS16_S1M_EEENS5_IJS1M_SC_EEEEEEENS4_39AutoVectorizingCopyWithAssumedAlignmentILi128EEENS4_14SM90_TMA_STOREES26_S28_S28_EEEvvEEEEvNT_6ParamsE) ;  /* 0xffffff6002947950 */ /* 0x000fea0003c3ffff */
.L_x_193:
[----:B------:R-:W-:-:S00]  /*9db0*/  BRA `(.L_x_193) ;  /* 0xfffffffc00fc7947 */ /* 0x000fc0000383ffff */
[----:B------:R-:W-:-:S00]  /*9dc0*/  NOP ;  /* 0x0000000000007918 */ /* 0x000fc00000000000 */
        /* <DEDUP_REMOVED lines=11> */
.L_x_194:


//--------------------- .nv.global.init           --------------------------
	.section	.nv.global.init,"aw",@progbits
.nv.global.init:
	.type		$str$27,@object
	.size		$str$27,($str$28 - $str$27)
$str$27:
        /*0000*/ 	.byte	0x28, 0x61, 0x64, 0x64, 0x72, 0x65, 0x73, 0x73, 0x20, 0x26, 0x20, 0x6d, 0x61, 0x73, 0x6b, 0x29
        /*0010*/ 	.byte	0x20, 0x3d, 0x3d, 0x20, 0x30, 0x00
	.type		$str$28,@object
	.size		$str$28,($str$26 - $str$28)
$str$28:
        /*0016*/ 	.byte	0x2f, 0x74, 0x6d, 0x70, 0x2f, 0x63, 0x75, 0x74, 0x6c, 0x61, 0x73, 0x73, 0x5f, 0x73, 0x77, 0x65
        /*0026*/ 	.byte	0x65, 0x70, 0x5f, 0x73, 0x72, 0x63, 0x2f, 0x69, 0x6e, 0x63, 0x6c, 0x75, 0x64, 0x65, 0x2f, 0x63
        /*0036*/ 	.byte	0x75, 0x74, 0x65, 0x2f, 0x70, 0x6f, 0x69, 0x6e, 0x74, 0x65, 0x72, 0x5f, 0x66, 0x6c, 0x61, 0x67
        /*0046*/ 	.byte	0x67, 0x65, 0x64, 0x2e, 0x68, 0x70, 0x70, 0x00
	.type		$str$26,@object
	.size		$str$26,($str$25 - $str$26)
$str$26:
        /*004e*/ 	.byte	0x2f, 0x74, 0x6d, 0x70, 0x2f, 0x63, 0x75, 0x74, 0x6c, 0x61, 0x73, 0x73, 0x5f, 0x73, 0x77, 0x65
        /*005e*/ 	.byte	0x65, 0x70, 0x5f, 0x73, 0x72, 0x63, 0x2f, 0x69, 0x6e, 0x63, 0x6c, 0x75, 0x64, 0x65, 0x2f, 0x63
        /*006e*/ 	.byte	0x75, 0x74, 0x65, 0x2f, 0x61, 0x74, 0x6f, 0x6d, 0x2f, 0x63, 0x6f, 0x70, 0x79, 0x5f, 0x74, 0x72
        /*007e*/ 	.byte	0x61, 0x69, 0x74, 0x73, 0x5f, 0x73, 0x6d, 0x31, 0x30, 0x30, 0x2e, 0x68, 0x70, 0x70, 0x00
	.type		$str$25,@object
	.size		$str$25,(__unnamed_1 - $str$25)
$str$25:
        /*008d*/ 	.byte	0x28, 0x28, 0x75, 0x69, 0x6e, 0x74, 0x33, 0x32, 0x5f, 0x74, 0x28, 0x74, 0x68, 0x72, 0x65, 0x61
        /*009d*/ 	.byte	0x64, 0x49, 0x64, 0x78, 0x2e, 0x78, 0x29, 0x20, 0x2f, 0x20, 0x33, 0x32, 0x29, 0x20, 0x25, 0x20
        /*00ad*/ 	.byte	0x34, 0x29, 0x20, 0x3d, 0x3d, 0x20, 0x28, 0x28, 0x28, 0x74, 0x6d, 0x65, 0x6d, 0x5f, 0x61, 0x64
        /*00bd*/ 	.byte	0x64, 0x72, 0x20, 0x3e, 0x3e, 0x20, 0x31, 0x36, 0x29, 0x20, 0x2f, 0x20, 0x33, 0x32, 0x29, 0x20
        /*00cd*/ 	.byte	0x25, 0x20, 0x34, 0x29, 0x00
	.type		__unnamed_1,@object
	.size		__unnamed_1,(__unnamed_2 - __unnamed_1)
__unnamed_1:
        /*00d2*/ 	.byte	0x61, 0x75, 0x74, 0x6f, 0x20, 0x63, 0x75, 0x74, 0x65, 0x3a, 0x3a, 0x61, 0x73, 0x5f, 0x70, 0x6f
        /* <DEDUP_REMOVED lines=24> */
        /*0262*/ 	.byte	0x43, 0x3c, 0x32, 0x30, 0x34, 0x38, 0x3e, 0x3e, 0x3e, 0x3e, 0x5d, 0x00
	.type		__unnamed_2,@object
	.size		__unnamed_2,(.L_2 - __unnamed_2)
__unnamed_2:
        /* <DEDUP_REMOVED lines=42> */
        /*050e*/ 	.byte	0x3e, 0x5d, 0x00
.L_2:


//--------------------- .nv.shared._ZN7cutlass13device_kernelINS_4gemm6kernel13GemmUniversalIN4cute5tupleIJiiiiEEENS1_10collective13CollectiveMmaINS1_35MainloopSm100TmaUmmaWarpSpecializedILi3ELi2ELi4ENS5_IJNS4_1CILi2EEESB_NSA_ILi1EEEEEEEENS5_IJNSA_ILi128EEESF_NSA_ILi32EEEEEENS_10tfloat32_tENS5_IJlSC_lEEESI_SJ_NS4_8TiledMMAINS4_8MMA_AtomIJNS4_23SM100_MMA_TF32_2x1SM_SSISI_SI_fLi128ELi128ELNS4_4UMMA5MajorE0ELSO_0ELNSN_7ScaleInE0ELSP_0EEEEEENS4_6LayoutINS5_IJSC_SC_SC_EEENS5_IJNSA_ILi0EEESU_SU_EEEEENS5_IJNS4_10UnderscoreESX_SX_EEEEENS4_28SM100_TMA_2SM_LOAD_MULTICASTENS4_14ComposedLayoutINS4_7SwizzleILi3ELi4ELi3EEENS4_18smem_ptr_flag_bitsILi32EEENSS_INS5_IJNSA_ILi8EEESG_EEENS5_IJSG_SC_EEEEEEEvNS4_8identityENS4_18SM100_TMA_2SM_LOADES1A_vS1B_EENS_8epilogue10collective18CollectiveEpilogueINS1E_23Sm100TmaWarpSpecializedILi4ELi2ELi16ELb1ELb0EEEJNS5_IJNSA_ILi64EEESF_SG_EEENS5_IJNSS_IS1J_SC_EENSS_INS5_IJNSA_ILi16EEESB_EEENS5_IJSC_S1J_EEEEEEEESI_SJ_SI_SJ_NS1E_6fusion15FusionCallbacksIS1I_NS1R_17LinearCombinationISI_fSI_fLNS_15FloatRoundStyleE2EEES1K_S1Q_JEEENS4_5SM1004TMEM4LOAD26SM100_TMEM_LOAD_32dp32b16xENS4_13SM90_TMA_LOADENS11_INS12_ILi2ELi4ELi3EEES15_NSS_INS5_IJS16_S1M_EEENS5_IJS1M_SC_EEEEEEENS4_39AutoVectorizingCopyWithAssumedAlignmentILi128EEENS4_14SM90_TMA_STOREES26_S28_S28_EEEvvEEEEvNT_6ParamsE --------------------------
	.section	.nv.shared._ZN7cutlass13device_kernelINS_4gemm6kernel13GemmUniversalIN4cute5tupleIJiiiiEEENS1_10collective13CollectiveMmaINS1_35MainloopSm100TmaUmmaWarpSpecializedILi3ELi2ELi4ENS5_IJNS4_1CILi2EEESB_NSA_ILi1EEEEEEEENS5_IJNSA_ILi128EEESF_NSA_ILi32EEEEEENS_10tfloat32_tENS5_IJlSC_lEEESI_SJ_NS4_8TiledMMAINS4_8MMA_AtomIJNS4_23SM100_MMA_TF32_2x1SM_SSISI_SI_fLi128ELi128ELNS4_4UMMA5MajorE0ELSO_0ELNSN_7ScaleInE0ELSP_0EEEEEENS4_6LayoutINS5_IJSC_SC_SC_EEENS5_IJNSA_ILi0EEESU_SU_EEEEENS5_IJNS4_10UnderscoreESX_SX_EEEEENS4_28SM100_TMA_2SM_LOAD_MULTICASTENS4_14ComposedLayoutINS4_7SwizzleILi3ELi4ELi3EEENS4_18smem_ptr_flag_bitsILi32EEENSS_INS5_IJNSA_ILi8EEESG_EEENS5_IJSG_SC_EEEEEEEvNS4_8identityENS4_18SM100_TMA_2SM_LOADES1A_vS1B_EENS_8epilogue10collective18CollectiveEpilogueINS1E_23Sm100TmaWarpSpecializedILi4ELi2ELi16ELb1ELb0EEEJNS5_IJNSA_ILi64EEESF_SG_EEENS5_IJNSS_IS1J_SC_EENSS_INS5_IJNSA_ILi16EEESB_EEENS5_IJSC_S1J_EEEEEEEESI_SJ_SI_SJ_NS1E_6fusion15FusionCallbacksIS1I_NS1R_17LinearCombinationISI_fSI_fLNS_15FloatRoundStyleE2EEES1K_S1Q_JEEENS4_5SM1004TMEM4LOAD26SM100_TMEM_LOAD_32dp32b16xENS4_13SM90_TMA_LOADENS11_INS12_ILi2ELi4ELi3EEES15_NSS_INS5_IJS16_S1M_EEENS5_IJS1M_SC_EEEEEEENS4_39AutoVectorizingCopyWithAssumedAlignmentILi128EEENS4_14SM90_TMA_STOREES26_S28_S28_EEEvvEEEEvNT_6ParamsE,"aw",@nobits
	.sectionflags	@""
	.align	16
	.zero		1024


//--------------------- .nv.shared.reserved.0     --------------------------
	.section	.nv.shared.reserved.0,"aw",@nobits
	.weak		__nv_reservedSMEM_offset_0_alias
	.size		__nv_reservedSMEM_offset_0_alias, 0, 64
	.other		__nv_reservedSMEM_offset_0_alias,@"STO_CUDA_RESERVED_SHARED STV_DEFAULT"
__nv_reservedSMEM_offset_0_alias:
	.zero		0
.nv.shared.reserved.0:
	.zero		64
	.weak		__nv_reservedSMEM_tcgen05_partition
	.type		__nv_reservedSMEM_tcgen05_partition,@object
	.size		__nv_reservedSMEM_tcgen05_partition,(.L_0 - __nv_reservedSMEM_tcgen05_partition)
__nv_reservedSMEM_tcgen05_partition:
	.zero		32
.L_0:


//--------------------- .nv.global                --------------------------
	.section	.nv.global,"aw",@nobits
.nv.global:
	.type		_ZN40_INTERNAL_4fb061f6_4_k_cu_437c0c3b_103884cute1_E,@object
	.size		_ZN40_INTERNAL_4fb061f6_4_k_cu_437c0c3b_103884cute1_E,(_ZN40_INTERNAL_4fb061f6_4_k_cu_437c0c3b_103884cuda3std3__45__cpo6cbeginE - _ZN40_INTERNAL_4fb061f6_4_k_cu_437c0c3b_103884cute1_E)
_ZN40_INTERNAL_4fb061f6_4_k_cu_437c0c3b_103884cute1_E:
	.zero		1
	.type		_ZN40_INTERNAL_4fb061f6_4_k_cu_437c0c3b_103884cuda3std3__45__cpo6cbeginE,@object
	.size		_ZN40_INTERNAL_4fb061f6_4_k_cu_437c0c3b_103884cuda3std3__45__cpo6cbeginE,(_ZN40_INTERNAL_4fb061f6_4_k_cu_437c0c3b_103884cuda3std3__48in_placeE - _ZN40_INTERNAL_4fb061f6_4_k_cu_437c0c3b_103884cuda3std3__45__cpo6cbeginE)
_ZN40_INTERNAL_4fb061f6_4_k_cu_437c0c3b_103884cuda3std3__45__cpo6cbeginE:
	.zero		1
	.type		_ZN40_INTERNAL_4fb061f6_4_k_cu_437c0c3b_103884cuda3std3__48in_placeE,@object
	.size		_ZN40_INTERNAL_4fb061f6_4_k_cu_437c0c3b_103884cuda3std3__48in_placeE,(_ZN40_INTERNAL_4fb061f6_4_k_cu_437c0c3b_103884cuda3std6ranges3__45__cpo9iter_moveE - _ZN40_INTERNAL_4fb061f6_4_k_cu_437c0c3b_103884cuda3std3__48in_placeE)
_ZN40_INTERNAL_4fb061f6_4_k_cu_437c0c3b_103884cuda3std3__48in_placeE:
	.zero		1
	.type		_ZN40_INTERNAL_4fb061f6_4_k_cu_437c0c3b_103884cuda3std6ranges3__45__cpo9iter_moveE,@object
	.size		_ZN40_INTERNAL_4fb061f6_4_k_cu_437c0c3b_103884cuda3std6ranges3__45__cpo9iter_moveE,(_ZN40_INTERNAL_4fb061f6_4_k_cu_437c0c3b_103884cuda3std3__45__cpo5beginE - _ZN40_INTERNAL_4fb061f6_4_k_cu_437c0c3b_103884cuda3std6ranges3__45__cpo9iter_moveE)
_ZN40_INTERNAL_4fb061f6_4_k_cu_437c0c3b_103884cuda3std6ranges3__45__cpo9iter_moveE:
	.zero		1
	.type		_ZN40_INTERNAL_4fb061f6_4_k_cu_437c0c3b_103884cuda3std3__45__cpo5beginE,@object
	.size		_ZN40_INTERNAL_4fb061f6_4_k_cu_437c0c3b_103884cuda3std3__45__cpo5beginE,(_ZN40_INTERNAL_4fb061f6_4_k_cu_437c0c3b_103884cuda3std3__442_GLOBAL__N__4fb061f6_4_k_cu_437c0c3b_103886ignoreE - _ZN40_INTERNAL_4fb061f6_4_k_cu_437c0c3b_103884cuda3std3__45__cpo5beginE)
_ZN40_INTERNAL_4fb061f6_4_k_cu_437c0c3b_103884cuda3std3__45__cpo5beginE:
	.zero		1
	.type		_ZN40_INTERNAL_4fb061f6_4_k_cu_437c0c3b_103884cuda3std3__442_GLOBAL__N__4fb061f6_4_k_cu_437c0c3b_103886ignoreE,@object
	.size		_ZN40_INTERNAL_4fb061f6_4_k_cu_437c0c3b_103884cuda3std3__442_GLOBAL__N__4fb061f6_4_k_cu_437c0c3b_103886ignoreE,(_ZN40_INTERNAL_4fb061f6_4_k_cu_437c0c3b_103884cute7productE - _ZN40_INTERNAL_4fb061f6_4_k_cu_437c0c3b_103884cuda3std3__442_GLOBAL__N__4fb061f6_4_k_cu_437c0c3b_103886ignoreE)
_ZN40_INTERNAL_4fb061f6_4_k_cu_437c0c3b_103884cuda3std3__442_GLOBAL__N__4fb061f6_4_k_cu_437c0c3b_103886ignoreE:
	.zero		1
	.type		_ZN40_INTERNAL_4fb061f6_4_k_cu_437c0c3b_103884cute7productE,@object
	.size		_ZN40_INTERNAL_4fb061f6_4_k_cu_437c0c3b_103884cute7productE,(_ZN40_INTERNAL_4fb061f6_4_k_cu_437c0c3b_103884cuda3std3__45__cpo3endE - _ZN40_INTERNAL_4fb061f6_4_k_cu_437c0c3b_103884cute7productE)
_ZN40_INTERNAL_4fb061f6_4_k_cu_437c0c3b_103884cute7productE:
	.zero		1
	.type		_ZN40_INTERNAL_4fb061f6_4_k_cu_437c0c3b_103884cuda3std3__45__cpo3endE,@object
	.size		_ZN40_INTERNAL_4fb061f6_4_k_cu_437c0c3b_103884cuda3std3__45__cpo3endE,(_ZN40_INTERNAL_4fb061f6_4_k_cu_437c0c3b_103884cuda3std3__419piecewise_constructE - _ZN40_INTERNAL_4fb061f6_4_k_cu_437c0c3b_103884cuda3std3__45__cpo3endE)
_ZN40_INTERNAL_4fb061f6_4_k_cu_437c0c3b_103884cuda3std3__45__cpo3endE:
	.zero		1
	.type		_ZN40_INTERNAL_4fb061f6_4_k_cu_437c0c3b_103884cuda3std3__419piecewise_constructE,@object
	.size		_ZN40_INTERNAL_4fb061f6_4_k_cu_437c0c3b_103884cuda3std3__419piecewise_constructE,(_ZN40_INTERNAL_4fb061f6_4_k_cu_437c0c3b_103884cuda3std3__45__cpo4cendE - _ZN40_INTERNAL_4fb061f6_4_k_cu_437c0c3b_103884cuda3std3__419piecewise_constructE)
_ZN40_INTERNAL_4fb061f6_4_k_cu_437c0c3b_103884cuda3std3__419piecewise_constructE:
	.zero		1
	.type		_ZN40_INTERNAL_4fb061f6_4_k_cu_437c0c3b_103884cuda3std3__45__cpo4cendE,@object
	.size		_ZN40_INTERNAL_4fb061f6_4_k_cu_437c0c3b_103884cuda3std3__45__cpo4cendE,(_ZN40_INTERNAL_4fb061f6_4_k_cu_437c0c3b_103884cuda3std6ranges3__45__cpo4swapE - _ZN40_INTERNAL_4fb061f6_4_k_cu_437c0c3b_103884cuda3std3__45__cpo4cendE)
_ZN40_INTERNAL_4fb061f6_4_k_cu_437c0c3b_103884cuda3std3__45__cpo4cendE:
	.zero		1
	.type		_ZN40_INTERNAL_4fb061f6_4_k_cu_437c0c3b_103884cuda3std6ranges3__45__cpo4swapE,@object
	.size		_ZN40_INTERNAL_4fb061f6_4_k_cu_437c0c3b_103884cuda3std6ranges3__45__cpo4swapE,(.L_10 - _ZN40_INTERNAL_4fb061f6_4_k_cu_437c0c3b_103884cuda3std6ranges3__45__cpo4swapE)
_ZN40_INTERNAL_4fb061f6_4_k_cu_437c0c3b_103884cuda3std6ranges3__45__cpo4swapE:
	.zero		1
.L_10:


//--------------------- .nv.constant0._ZN7cutlass13device_kernelINS_4gemm6kernel13GemmUniversalIN4cute5tupleIJiiiiEEENS1_10collective13CollectiveMmaINS1_35MainloopSm100TmaUmmaWarpSpecializedILi3ELi2ELi4ENS5_IJNS4_1CILi2EEESB_NSA_ILi1EEEEEEEENS5_IJNSA_ILi128EEESF_NSA_ILi32EEEEEENS_10tfloat32_tENS5_IJlSC_lEEESI_SJ_NS4_8TiledMMAINS4_8MMA_AtomIJNS4_23SM100_MMA_TF32_2x1SM_SSISI_SI_fLi128ELi128ELNS4_4UMMA5MajorE0ELSO_0ELNSN_7ScaleInE0ELSP_0EEEEEENS4_6LayoutINS5_IJSC_SC_SC_EEENS5_IJNSA_ILi0EEESU_SU_EEEEENS5_IJNS4_10UnderscoreESX_SX_EEEEENS4_28SM100_TMA_2SM_LOAD_MULTICASTENS4_14ComposedLayoutINS4_7SwizzleILi3ELi4ELi3EEENS4_18smem_ptr_flag_bitsILi32EEENSS_INS5_IJNSA_ILi8EEESG_EEENS5_IJSG_SC_EEEEEEEvNS4_8identityENS4_18SM100_TMA_2SM_LOADES1A_vS1B_EENS_8epilogue10collective18CollectiveEpilogueINS1E_23Sm100TmaWarpSpecializedILi4ELi2ELi16ELb1ELb0EEEJNS5_IJNSA_ILi64EEESF_SG_EEENS5_IJNSS_IS1J_SC_EENSS_INS5_IJNSA_ILi16EEESB_EEENS5_IJSC_S1J_EEEEEEEESI_SJ_SI_SJ_NS1E_6fusion15FusionCallbacksIS1I_NS1R_17LinearCombinationISI_fSI_fLNS_15FloatRoundStyleE2EEES1K_S1Q_JEEENS4_5SM1004TMEM4LOAD26SM100_TMEM_LOAD_32dp32b16xENS4_13SM90_TMA_LOADENS11_INS12_ILi2ELi4ELi3EEES15_NSS_INS5_IJS16_S1M_EEENS5_IJS1M_SC_EEEEEEENS4_39AutoVectorizingCopyWithAssumedAlignmentILi128EEENS4_14SM90_TMA_STOREES26_S28_S28_EEEvvEEEEvNT_6ParamsE --------------------------
	.section	.nv.constant0._ZN7cutlass13device_kernelINS_4gemm6kernel13GemmUniversalIN4cute5tupleIJiiiiEEENS1_10collective13CollectiveMmaINS1_35MainloopSm100TmaUmmaWarpSpecializedILi3ELi2ELi4ENS5_IJNS4_1CILi2EEESB_NSA_ILi1EEEEEEEENS5_IJNSA_ILi128EEESF_NSA_ILi32EEEEEENS_10tfloat32_tENS5_IJlSC_lEEESI_SJ_NS4_8TiledMMAINS4_8MMA_AtomIJNS4_23SM100_MMA_TF32_2x1SM_SSISI_SI_fLi128ELi128ELNS4_4UMMA5MajorE0ELSO_0ELNSN_7ScaleInE0ELSP_0EEEEEENS4_6LayoutINS5_IJSC_SC_SC_EEENS5_IJNSA_ILi0EEESU_SU_EEEEENS5_IJNS4_10UnderscoreESX_SX_EEEEENS4_28SM100_TMA_2SM_LOAD_MULTICASTENS4_14ComposedLayoutINS4_7SwizzleILi3ELi4ELi3EEENS4_18smem_ptr_flag_bitsILi32EEENSS_INS5_IJNSA_ILi8EEESG_EEENS5_IJSG_SC_EEEEEEEvNS4_8identityENS4_18SM100_TMA_2SM_LOADES1A_vS1B_EENS_8epilogue10collective18CollectiveEpilogueINS1E_23Sm100TmaWarpSpecializedILi4ELi2ELi16ELb1ELb0EEEJNS5_IJNSA_ILi64EEESF_SG_EEENS5_IJNSS_IS1J_SC_EENSS_INS5_IJNSA_ILi16EEESB_EEENS5_IJSC_S1J_EEEEEEEESI_SJ_SI_SJ_NS1E_6fusion15FusionCallbacksIS1I_NS1R_17LinearCombinationISI_fSI_fLNS_15FloatRoundStyleE2EEES1K_S1Q_JEEENS4_5SM1004TMEM4LOAD26SM100_TMEM_LOAD_32dp32b16xENS4_13SM90_TMA_LOADENS11_INS12_ILi2ELi4ELi3EEES15_NSS_INS5_IJS16_S1M_EEENS5_IJS1M_SC_EEEEEEENS4_39AutoVectorizingCopyWithAssumedAlignmentILi128EEENS4_14SM90_TMA_STOREES26_S28_S28_EEEvvEEEEvNT_6ParamsE,"a",@progbits
	.sectionflags	@""
	.align	4
.nv.constant0._ZN7cutlass13device_kernelINS_4gemm6kernel13GemmUniversalIN4cute5tupleIJiiiiEEENS1_10collective13CollectiveMmaINS1_35MainloopSm100TmaUmmaWarpSpecializedILi3ELi2ELi4ENS5_IJNS4_1CILi2EEESB_NSA_ILi1EEEEEEEENS5_IJNSA_ILi128EEESF_NSA_ILi32EEEEEENS_10tfloat32_tENS5_IJlSC_lEEESI_SJ_NS4_8TiledMMAINS4_8MMA_AtomIJNS4_23SM100_MMA_TF32_2x1SM_SSISI_SI_fLi128ELi128ELNS4_4UMMA5MajorE0ELSO_0ELNSN_7ScaleInE0ELSP_0EEEEEENS4_6LayoutINS5_IJSC_SC_SC_EEENS5_IJNSA_ILi0EEESU_SU_EEEEENS5_IJNS4_10UnderscoreESX_SX_EEEEENS4_28SM100_TMA_2SM_LOAD_MULTICASTENS4_14ComposedLayoutINS4_7SwizzleILi3ELi4ELi3EEENS4_18smem_ptr_flag_bitsILi32EEENSS_INS5_IJNSA_ILi8EEESG_EEENS5_IJSG_SC_EEEEEEEvNS4_8identityENS4_18SM100_TMA_2SM_LOADES1A_vS1B_EENS_8epilogue10collective18CollectiveEpilogueINS1E_23Sm100TmaWarpSpecializedILi4ELi2ELi16ELb1ELb0EEEJNS5_IJNSA_ILi64EEESF_SG_EEENS5_IJNSS_IS1J_SC_EENSS_INS5_IJNSA_ILi16EEESB_EEENS5_IJSC_S1J_EEEEEEEESI_SJ_SI_SJ_NS1E_6fusion15FusionCallbacksIS1I_NS1R_17LinearCombinationISI_fSI_fLNS_15FloatRoundStyleE2EEES1K_S1Q_JEEENS4_5SM1004TMEM4LOAD26SM100_TMEM_LOAD_32dp32b16xENS4_13SM90_TMA_LOADENS11_INS12_ILi2ELi4ELi3EEES15_NSS_INS5_IJS16_S1M_EEENS5_IJS1M_SC_EEEEEEENS4_39AutoVectorizingCopyWithAssumedAlignmentILi128EEENS4_14SM90_TMA_STOREES26_S28_S28_EEEvvEEEEvNT_6ParamsE:
	.zero		2944


//--------------------- SYMBOLS --------------------------

	.type		.nv.reservedSmem.offset0,@object
	.size		.nv.reservedSmem.offset0,0x4
	.type		.nv.reservedSmem.cap,@object
	.size		.nv.reservedSmem.cap,0x4
	.type		__assertfail,@function
